//
// Generated by NVIDIA NVVM Compiler
//
// Compiler Build ID: CL-36424714
// Cuda compilation tools, release 13.0, V13.0.88
// Based on NVVM 20.0.0
//

.version 9.0
.target sm_100
.address_size 64

	// .globl	_Z24sparse_bls_kernel_simplePKfS0_S0_S0_jjjPfS1_S1_
.extern .shared .align 16 .b8 shared_mem[];

.visible .entry _Z24sparse_bls_kernel_simplePKfS0_S0_S0_jjjPfS1_S1_(
	.param .u64 .ptr .align 1 _Z24sparse_bls_kernel_simplePKfS0_S0_S0_jjjPfS1_S1__param_0,
	.param .u64 .ptr .align 1 _Z24sparse_bls_kernel_simplePKfS0_S0_S0_jjjPfS1_S1__param_1,
	.param .u64 .ptr .align 1 _Z24sparse_bls_kernel_simplePKfS0_S0_S0_jjjPfS1_S1__param_2,
	.param .u64 .ptr .align 1 _Z24sparse_bls_kernel_simplePKfS0_S0_S0_jjjPfS1_S1__param_3,
	.param .u32 _Z24sparse_bls_kernel_simplePKfS0_S0_S0_jjjPfS1_S1__param_4,
	.param .u32 _Z24sparse_bls_kernel_simplePKfS0_S0_S0_jjjPfS1_S1__param_5,
	.param .u32 _Z24sparse_bls_kernel_simplePKfS0_S0_S0_jjjPfS1_S1__param_6,
	.param .u64 .ptr .align 1 _Z24sparse_bls_kernel_simplePKfS0_S0_S0_jjjPfS1_S1__param_7,
	.param .u64 .ptr .align 1 _Z24sparse_bls_kernel_simplePKfS0_S0_S0_jjjPfS1_S1__param_8,
	.param .u64 .ptr .align 1 _Z24sparse_bls_kernel_simplePKfS0_S0_S0_jjjPfS1_S1__param_9
)
{
	.reg .pred 	%p<110>;
	.reg .b16 	%rs<46>;
	.reg .b32 	%r<244>;
	.reg .b32 	%f<550>;
	.reg .b64 	%rd<31>;
	.reg .b64 	%fd<3>;

	ld.param.u64 	%rd3, [_Z24sparse_bls_kernel_simplePKfS0_S0_S0_jjjPfS1_S1__param_1];
	ld.param.u32 	%r96, [_Z24sparse_bls_kernel_simplePKfS0_S0_S0_jjjPfS1_S1__param_4];
	ld.param.u32 	%r97, [_Z24sparse_bls_kernel_simplePKfS0_S0_S0_jjjPfS1_S1__param_5];
	ld.param.u32 	%r98, [_Z24sparse_bls_kernel_simplePKfS0_S0_S0_jjjPfS1_S1__param_6];
	shl.b32 	%r1, %r96, 3;
	mov.u32 	%r211, %ctaid.x;
	mov.u32 	%r3, %tid.x;
	setp.ge.u32 	%p2, %r211, %r97;
	@%p2 bra 	$L__BB0_135;
	shl.b32 	%r10, %r96, 2;
	mov.u32 	%r99, shared_mem;
	add.s32 	%r4, %r99, %r10;
	add.s32 	%r5, %r99, %r1;
	mad.lo.s32 	%r6, %r96, 12, %r99;
	mov.u32 	%r7, %ntid.x;
	shl.b32 	%r100, %r3, 2;
	add.s32 	%r8, %r6, %r100;
	setp.ne.s32 	%p3, %r3, 0;
	add.s32 	%r9, %r96, -1;
	setp.eq.s32 	%p4, %r9, 0;
	cvt.u16.u32 	%rs1, %r96;
	or.pred  	%p1, %p3, %p4;
	cvta.to.global.u64 	%rd1, %rd3;
$L__BB0_2:
	ld.param.u64 	%rd27, [_Z24sparse_bls_kernel_simplePKfS0_S0_S0_jjjPfS1_S1__param_3];
	setp.ge.u32 	%p5, %r3, %r96;
	cvta.to.global.u64 	%rd9, %rd27;
	mul.wide.u32 	%rd10, %r211, 4;
	add.s64 	%rd11, %rd9, %rd10;
	ld.global.nc.f32 	%f1, [%rd11];
	@%p5 bra 	$L__BB0_5;
	mov.u32 	%r212, %r3;
$L__BB0_4:
	ld.param.u64 	%rd26, [_Z24sparse_bls_kernel_simplePKfS0_S0_S0_jjjPfS1_S1__param_2];
	ld.param.u64 	%rd25, [_Z24sparse_bls_kernel_simplePKfS0_S0_S0_jjjPfS1_S1__param_0];
	cvta.to.global.u64 	%rd12, %rd25;
	mul.wide.u32 	%rd13, %r212, 4;
	add.s64 	%rd14, %rd12, %rd13;
	ld.global.nc.f32 	%f169, [%rd14];
	mul.f32 	%f170, %f1, %f169;
	cvt.rmi.f32.f32 	%f171, %f170;
	sub.f32 	%f172, %f170, %f171;
	cvta.to.global.u64 	%rd15, %rd26;
	add.s64 	%rd16, %rd15, %rd13;
	ld.global.nc.f32 	%f173, [%rd16];
	mul.f32 	%f174, %f173, %f173;
	rcp.rn.f32 	%f175, %f174;
	shl.b32 	%r101, %r212, 2;
	mov.u32 	%r102, shared_mem;
	add.s32 	%r103, %r102, %r101;
	st.shared.f32 	[%r103], %f172;
	add.s64 	%rd17, %rd1, %rd13;
	ld.global.nc.f32 	%f176, [%rd17];
	add.s32 	%r104, %r4, %r101;
	st.shared.f32 	[%r104], %f176;
	add.s32 	%r105, %r103, %r1;
	st.shared.f32 	[%r105], %f175;
	add.s32 	%r212, %r212, %r7;
	setp.lt.u32 	%p6, %r212, %r96;
	@%p6 bra 	$L__BB0_4;
$L__BB0_5:
	setp.ge.u32 	%p7, %r3, %r96;
	bar.sync 	0;
	mov.f32 	%f461, 0f00000000;
	@%p7 bra 	$L__BB0_8;
	mov.f32 	%f461, 0f00000000;
	mov.u32 	%r213, %r3;
$L__BB0_7:
	shl.b32 	%r106, %r213, 2;
	add.s32 	%r107, %r5, %r106;
	ld.shared.f32 	%f179, [%r107];
	add.f32 	%f461, %f461, %f179;
	add.s32 	%r213, %r213, %r7;
	setp.lt.u32 	%p8, %r213, %r96;
	@%p8 bra 	$L__BB0_7;
$L__BB0_8:
	setp.lt.u32 	%p9, %r7, 2;
	st.shared.f32 	[%r8], %f461;
	bar.sync 	0;
	@%p9 bra 	$L__BB0_13;
	mov.u32 	%r214, %r7;
$L__BB0_10:
	shr.u32 	%r17, %r214, 1;
	setp.ge.u32 	%p10, %r3, %r17;
	add.s32 	%r109, %r17, %r3;
	setp.ge.u32 	%p11, %r109, %r7;
	or.pred  	%p12, %p10, %p11;
	@%p12 bra 	$L__BB0_12;
	shl.b32 	%r110, %r17, 2;
	add.s32 	%r111, %r8, %r110;
	ld.shared.f32 	%f180, [%r111];
	ld.shared.f32 	%f181, [%r8];
	add.f32 	%f182, %f180, %f181;
	st.shared.f32 	[%r8], %f182;
$L__BB0_12:
	bar.sync 	0;
	setp.gt.u32 	%p13, %r214, 3;
	mov.u32 	%r214, %r17;
	@%p13 bra 	$L__BB0_10;
$L__BB0_13:
	setp.ge.u32 	%p14, %r3, %r96;
	ld.shared.f32 	%f5, [%r6];
	bar.sync 	0;
	@%p14 bra 	$L__BB0_16;
	mov.u32 	%r215, %r3;
$L__BB0_15:
	shl.b32 	%r112, %r215, 2;
	add.s32 	%r113, %r5, %r112;
	ld.shared.f32 	%f183, [%r113];
	div.rn.f32 	%f184, %f183, %f5;
	st.shared.f32 	[%r113], %f184;
	add.s32 	%r215, %r215, %r7;
	setp.lt.u32 	%p15, %r215, %r96;
	@%p15 bra 	$L__BB0_15;
$L__BB0_16:
	setp.ge.u32 	%p16, %r3, %r96;
	bar.sync 	0;
	mov.f32 	%f463, 0f00000000;
	@%p16 bra 	$L__BB0_19;
	mov.f32 	%f463, 0f00000000;
	mov.u32 	%r216, %r3;
$L__BB0_18:
	shl.b32 	%r114, %r216, 2;
	add.s32 	%r115, %r5, %r114;
	ld.shared.f32 	%f187, [%r115];
	add.s32 	%r116, %r4, %r114;
	ld.shared.f32 	%f188, [%r116];
	fma.rn.f32 	%f463, %f187, %f188, %f463;
	add.s32 	%r216, %r216, %r7;
	setp.lt.u32 	%p17, %r216, %r96;
	@%p17 bra 	$L__BB0_18;
$L__BB0_19:
	setp.lt.u32 	%p18, %r7, 2;
	st.shared.f32 	[%r8], %f463;
	bar.sync 	0;
	@%p18 bra 	$L__BB0_24;
	mov.u32 	%r217, %r7;
$L__BB0_21:
	shr.u32 	%r23, %r217, 1;
	setp.ge.u32 	%p19, %r3, %r23;
	add.s32 	%r118, %r23, %r3;
	setp.ge.u32 	%p20, %r118, %r7;
	or.pred  	%p21, %p19, %p20;
	@%p21 bra 	$L__BB0_23;
	shl.b32 	%r119, %r23, 2;
	add.s32 	%r120, %r8, %r119;
	ld.shared.f32 	%f189, [%r120];
	ld.shared.f32 	%f190, [%r8];
	add.f32 	%f191, %f189, %f190;
	st.shared.f32 	[%r8], %f191;
$L__BB0_23:
	bar.sync 	0;
	setp.gt.u32 	%p22, %r217, 3;
	mov.u32 	%r217, %r23;
	@%p22 bra 	$L__BB0_21;
$L__BB0_24:
	setp.ge.u32 	%p23, %r3, %r96;
	ld.shared.f32 	%f9, [%r6];
	bar.sync 	0;
	mov.f32 	%f465, 0f00000000;
	@%p23 bra 	$L__BB0_27;
	mov.f32 	%f465, 0f00000000;
	mov.u32 	%r218, %r3;
$L__BB0_26:
	shl.b32 	%r121, %r218, 2;
	add.s32 	%r122, %r4, %r121;
	ld.shared.f32 	%f194, [%r122];
	sub.f32 	%f195, %f194, %f9;
	add.s32 	%r123, %r5, %r121;
	ld.shared.f32 	%f196, [%r123];
	mul.f32 	%f197, %f196, %f195;
	fma.rn.f32 	%f465, %f195, %f197, %f465;
	add.s32 	%r218, %r218, %r7;
	setp.lt.u32 	%p24, %r218, %r96;
	@%p24 bra 	$L__BB0_26;
$L__BB0_27:
	setp.lt.u32 	%p25, %r7, 2;
	st.shared.f32 	[%r8], %f465;
	bar.sync 	0;
	@%p25 bra 	$L__BB0_32;
	mov.u32 	%r219, %r7;
$L__BB0_29:
	shr.u32 	%r27, %r219, 1;
	setp.ge.u32 	%p26, %r3, %r27;
	add.s32 	%r125, %r27, %r3;
	setp.ge.u32 	%p27, %r125, %r7;
	or.pred  	%p28, %p26, %p27;
	@%p28 bra 	$L__BB0_31;
	shl.b32 	%r126, %r27, 2;
	add.s32 	%r127, %r8, %r126;
	ld.shared.f32 	%f198, [%r127];
	ld.shared.f32 	%f199, [%r8];
	add.f32 	%f200, %f198, %f199;
	st.shared.f32 	[%r8], %f200;
$L__BB0_31:
	bar.sync 	0;
	setp.gt.u32 	%p29, %r219, 3;
	mov.u32 	%r219, %r27;
	@%p29 bra 	$L__BB0_29;
$L__BB0_32:
	ld.shared.f32 	%f13, [%r6];
	bar.sync 	0;
	@%p1 bra 	$L__BB0_74;
	mov.b32 	%r221, 0;
	mov.b16 	%rs40, 0;
	mov.u16 	%rs41, %rs40;
	mov.u32 	%r220, %r9;
$L__BB0_34:
	mov.u32 	%r29, %r221;
	add.s32 	%r221, %r29, 1;
	setp.eq.s32 	%p30, %r96, %r221;
	@%p30 bra 	$L__BB0_73;
	sub.s32 	%r130, %r96, %r29;
	add.s32 	%r131, %r130, -2;
	setp.lt.u32 	%p31, %r131, 7;
	mov.b32 	%r225, 0;
	@%p31 bra 	$L__BB0_54;
	and.b32  	%r225, %r220, -8;
	neg.s32 	%r223, %r225;
	mov.u32 	%r222, shared_mem;
$L__BB0_37:
	.pragma "nounroll";
	ld.shared.v2.f32 	{%f14, %f466}, [%r222];
	setp.leu.f32 	%p32, %f14, %f466;
	add.s32 	%r35, %r222, %r10;
	add.s32 	%r36, %r222, %r1;
	@%p32 bra 	$L__BB0_39;
	st.shared.v2.f32 	[%r222], {%f466, %f14};
	ld.shared.f32 	%f201, [%r35];
	ld.shared.f32 	%f202, [%r35+4];
	st.shared.f32 	[%r35], %f202;
	st.shared.f32 	[%r35+4], %f201;
	ld.shared.v2.f32 	{%f203, %f204}, [%r36];
	st.shared.v2.f32 	[%r36], {%f204, %f203};
	ld.shared.f32 	%f466, [%r222+4];
$L__BB0_39:
	ld.shared.f32 	%f467, [%r222+8];
	setp.leu.f32 	%p33, %f466, %f467;
	@%p33 bra 	$L__BB0_41;
	st.shared.f32 	[%r222+4], %f467;
	st.shared.f32 	[%r222+8], %f466;
	ld.shared.f32 	%f205, [%r35+4];
	ld.shared.f32 	%f206, [%r35+8];
	st.shared.f32 	[%r35+4], %f206;
	st.shared.f32 	[%r35+8], %f205;
	ld.shared.f32 	%f207, [%r36+4];
	ld.shared.f32 	%f208, [%r36+8];
	st.shared.f32 	[%r36+4], %f208;
	st.shared.f32 	[%r36+8], %f207;
	ld.shared.f32 	%f467, [%r222+8];
$L__BB0_41:
	ld.shared.f32 	%f468, [%r222+12];
	setp.leu.f32 	%p34, %f467, %f468;
	@%p34 bra 	$L__BB0_43;
	st.shared.v2.f32 	[%r222+8], {%f468, %f467};
	ld.shared.f32 	%f209, [%r35+8];
	ld.shared.f32 	%f210, [%r35+12];
	st.shared.f32 	[%r35+8], %f210;
	st.shared.f32 	[%r35+12], %f209;
	ld.shared.v2.f32 	{%f211, %f212}, [%r36+8];
	st.shared.v2.f32 	[%r36+8], {%f212, %f211};
	ld.shared.f32 	%f468, [%r222+12];
$L__BB0_43:
	ld.shared.f32 	%f469, [%r222+16];
	setp.leu.f32 	%p35, %f468, %f469;
	@%p35 bra 	$L__BB0_45;
	st.shared.f32 	[%r222+12], %f469;
	st.shared.f32 	[%r222+16], %f468;
	ld.shared.f32 	%f213, [%r35+12];
	ld.shared.f32 	%f214, [%r35+16];
	st.shared.f32 	[%r35+12], %f214;
	st.shared.f32 	[%r35+16], %f213;
	ld.shared.f32 	%f215, [%r36+12];
	ld.shared.f32 	%f216, [%r36+16];
	st.shared.f32 	[%r36+12], %f216;
	st.shared.f32 	[%r36+16], %f215;
	ld.shared.f32 	%f469, [%r222+16];
$L__BB0_45:
	ld.shared.f32 	%f470, [%r222+20];
	setp.leu.f32 	%p36, %f469, %f470;
	@%p36 bra 	$L__BB0_47;
	st.shared.v2.f32 	[%r222+16], {%f470, %f469};
	ld.shared.f32 	%f217, [%r35+16];
	ld.shared.f32 	%f218, [%r35+20];
	st.shared.f32 	[%r35+16], %f218;
	st.shared.f32 	[%r35+20], %f217;
	ld.shared.v2.f32 	{%f219, %f220}, [%r36+16];
	st.shared.v2.f32 	[%r36+16], {%f220, %f219};
	ld.shared.f32 	%f470, [%r222+20];
$L__BB0_47:
	ld.shared.f32 	%f471, [%r222+24];
	setp.leu.f32 	%p37, %f470, %f471;
	@%p37 bra 	$L__BB0_49;
	st.shared.f32 	[%r222+20], %f471;
	st.shared.f32 	[%r222+24], %f470;
	ld.shared.f32 	%f221, [%r35+20];
	ld.shared.f32 	%f222, [%r35+24];
	st.shared.f32 	[%r35+20], %f222;
	st.shared.f32 	[%r35+24], %f221;
	ld.shared.f32 	%f223, [%r36+20];
	ld.shared.f32 	%f224, [%r36+24];
	st.shared.f32 	[%r36+20], %f224;
	st.shared.f32 	[%r36+24], %f223;
	ld.shared.f32 	%f471, [%r222+24];
$L__BB0_49:
	ld.shared.f32 	%f472, [%r222+28];
	setp.leu.f32 	%p38, %f471, %f472;
	@%p38 bra 	$L__BB0_51;
	st.shared.v2.f32 	[%r222+24], {%f472, %f471};
	ld.shared.f32 	%f225, [%r35+24];
	ld.shared.f32 	%f226, [%r35+28];
	st.shared.f32 	[%r35+24], %f226;
	st.shared.f32 	[%r35+28], %f225;
	ld.shared.v2.f32 	{%f227, %f228}, [%r36+24];
	st.shared.v2.f32 	[%r36+24], {%f228, %f227};
	ld.shared.f32 	%f472, [%r222+28];
$L__BB0_51:
	add.s32 	%r37, %r222, 32;
	ld.shared.f32 	%f37, [%r222+32];
	setp.leu.f32 	%p39, %f472, %f37;
	@%p39 bra 	$L__BB0_53;
	st.shared.f32 	[%r222+28], %f37;
	st.shared.f32 	[%r222+32], %f472;
	ld.shared.f32 	%f229, [%r35+28];
	ld.shared.f32 	%f230, [%r35+32];
	st.shared.f32 	[%r35+28], %f230;
	st.shared.f32 	[%r35+32], %f229;
	ld.shared.f32 	%f231, [%r36+28];
	ld.shared.f32 	%f232, [%r36+32];
	st.shared.f32 	[%r36+28], %f232;
	st.shared.f32 	[%r36+32], %f231;
$L__BB0_53:
	add.s32 	%r223, %r223, 8;
	setp.ne.s32 	%p40, %r223, 0;
	mov.u32 	%r222, %r37;
	@%p40 bra 	$L__BB0_37;
$L__BB0_54:
	and.b32  	%r133, %r220, 7;
	setp.eq.s32 	%p41, %r133, 0;
	@%p41 bra 	$L__BB0_73;
	not.b16 	%rs19, %rs41;
	add.s16 	%rs20, %rs19, %rs1;
	cvt.u32.u16 	%r134, %rs20;
	and.b32  	%r40, %r134, 7;
	add.s32 	%r135, %r40, -1;
	setp.lt.u32 	%p42, %r135, 3;
	@%p42 bra 	$L__BB0_64;
	shl.b32 	%r136, %r225, 2;
	mov.u32 	%r137, shared_mem;
	add.s32 	%r41, %r137, %r136;
	ld.shared.f32 	%f38, [%r41];
	ld.shared.f32 	%f473, [%r41+4];
	setp.leu.f32 	%p43, %f38, %f473;
	add.s32 	%r42, %r4, %r136;
	add.s32 	%r43, %r41, %r1;
	@%p43 bra 	$L__BB0_58;
	st.shared.f32 	[%r41], %f473;
	st.shared.f32 	[%r41+4], %f38;
	ld.shared.f32 	%f233, [%r42];
	ld.shared.f32 	%f234, [%r42+4];
	st.shared.f32 	[%r42], %f234;
	st.shared.f32 	[%r42+4], %f233;
	ld.shared.f32 	%f235, [%r43];
	ld.shared.f32 	%f236, [%r43+4];
	st.shared.f32 	[%r43], %f236;
	st.shared.f32 	[%r43+4], %f235;
	ld.shared.f32 	%f473, [%r41+4];
$L__BB0_58:
	ld.shared.f32 	%f474, [%r41+8];
	setp.leu.f32 	%p44, %f473, %f474;
	@%p44 bra 	$L__BB0_60;
	st.shared.f32 	[%r41+4], %f474;
	st.shared.f32 	[%r41+8], %f473;
	ld.shared.f32 	%f237, [%r42+4];
	ld.shared.f32 	%f238, [%r42+8];
	st.shared.f32 	[%r42+4], %f238;
	st.shared.f32 	[%r42+8], %f237;
	ld.shared.f32 	%f239, [%r43+4];
	ld.shared.f32 	%f240, [%r43+8];
	st.shared.f32 	[%r43+4], %f240;
	st.shared.f32 	[%r43+8], %f239;
	ld.shared.f32 	%f474, [%r41+8];
$L__BB0_60:
	ld.shared.f32 	%f475, [%r41+12];
	setp.leu.f32 	%p45, %f474, %f475;
	@%p45 bra 	$L__BB0_62;
	st.shared.f32 	[%r41+8], %f475;
	st.shared.f32 	[%r41+12], %f474;
	ld.shared.f32 	%f241, [%r42+8];
	ld.shared.f32 	%f242, [%r42+12];
	st.shared.f32 	[%r42+8], %f242;
	st.shared.f32 	[%r42+12], %f241;
	ld.shared.f32 	%f243, [%r43+8];
	ld.shared.f32 	%f244, [%r43+12];
	st.shared.f32 	[%r43+8], %f244;
	st.shared.f32 	[%r43+12], %f243;
	ld.shared.f32 	%f475, [%r41+12];
$L__BB0_62:
	add.s32 	%r225, %r225, 4;
	ld.shared.f32 	%f48, [%r41+16];
	setp.leu.f32 	%p46, %f475, %f48;
	@%p46 bra 	$L__BB0_64;
	st.shared.f32 	[%r41+12], %f48;
	st.shared.f32 	[%r41+16], %f475;
	ld.shared.f32 	%f245, [%r42+12];
	ld.shared.f32 	%f246, [%r42+16];
	st.shared.f32 	[%r42+12], %f246;
	st.shared.f32 	[%r42+16], %f245;
	ld.shared.f32 	%f247, [%r43+12];
	ld.shared.f32 	%f248, [%r43+16];
	st.shared.f32 	[%r43+12], %f248;
	st.shared.f32 	[%r43+16], %f247;
$L__BB0_64:
	and.b32  	%r138, %r40, 3;
	setp.eq.s32 	%p47, %r138, 0;
	@%p47 bra 	$L__BB0_73;
	xor.b16  	%rs21, %rs40, 3;
	add.s16 	%rs5, %rs21, %rs1;
	and.b16  	%rs22, %rs5, 3;
	setp.eq.s16 	%p48, %rs22, 1;
	@%p48 bra 	$L__BB0_70;
	shl.b32 	%r139, %r225, 2;
	mov.u32 	%r140, shared_mem;
	add.s32 	%r46, %r140, %r139;
	ld.shared.f32 	%f49, [%r46];
	ld.shared.f32 	%f476, [%r46+4];
	setp.leu.f32 	%p49, %f49, %f476;
	add.s32 	%r47, %r4, %r139;
	add.s32 	%r48, %r46, %r1;
	@%p49 bra 	$L__BB0_68;
	st.shared.f32 	[%r46], %f476;
	st.shared.f32 	[%r46+4], %f49;
	ld.shared.f32 	%f249, [%r47];
	ld.shared.f32 	%f250, [%r47+4];
	st.shared.f32 	[%r47], %f250;
	st.shared.f32 	[%r47+4], %f249;
	ld.shared.f32 	%f251, [%r48];
	ld.shared.f32 	%f252, [%r48+4];
	st.shared.f32 	[%r48], %f252;
	st.shared.f32 	[%r48+4], %f251;
	ld.shared.f32 	%f476, [%r46+4];
$L__BB0_68:
	add.s32 	%r225, %r225, 2;
	ld.shared.f32 	%f53, [%r46+8];
	setp.leu.f32 	%p50, %f476, %f53;
	@%p50 bra 	$L__BB0_70;
	st.shared.f32 	[%r46+4], %f53;
	st.shared.f32 	[%r46+8], %f476;
	ld.shared.f32 	%f253, [%r47+4];
	ld.shared.f32 	%f254, [%r47+8];
	st.shared.f32 	[%r47+4], %f254;
	st.shared.f32 	[%r47+8], %f253;
	ld.shared.f32 	%f255, [%r48+4];
	ld.shared.f32 	%f256, [%r48+8];
	st.shared.f32 	[%r48+4], %f256;
	st.shared.f32 	[%r48+8], %f255;
$L__BB0_70:
	and.b16  	%rs23, %rs5, 1;
	setp.eq.b16 	%p51, %rs23, 1;
	not.pred 	%p52, %p51;
	@%p52 bra 	$L__BB0_73;
	shl.b32 	%r141, %r225, 2;
	mov.u32 	%r142, shared_mem;
	add.s32 	%r51, %r142, %r141;
	ld.shared.f32 	%f54, [%r51];
	ld.shared.f32 	%f55, [%r51+4];
	setp.leu.f32 	%p53, %f54, %f55;
	@%p53 bra 	$L__BB0_73;
	st.shared.f32 	[%r51], %f55;
	st.shared.f32 	[%r51+4], %f54;
	add.s32 	%r144, %r4, %r141;
	ld.shared.f32 	%f257, [%r144];
	ld.shared.f32 	%f258, [%r144+4];
	st.shared.f32 	[%r144], %f258;
	st.shared.f32 	[%r144+4], %f257;
	add.s32 	%r145, %r51, %r1;
	ld.shared.f32 	%f259, [%r145];
	ld.shared.f32 	%f260, [%r145+4];
	st.shared.f32 	[%r145], %f260;
	st.shared.f32 	[%r145+4], %f259;
$L__BB0_73:
	add.s32 	%r220, %r220, -1;
	setp.ne.s32 	%p54, %r221, %r9;
	add.s16 	%rs41, %rs41, 1;
	add.s16 	%rs40, %rs40, 1;
	@%p54 bra 	$L__BB0_34;
$L__BB0_74:
	setp.ne.s32 	%p55, %r3, 0;
	bar.sync 	0;
	@%p55 bra 	$L__BB0_134;
	setp.eq.s32 	%p56, %r96, 0;
	mov.f32 	%f541, 0f00000000;
	mov.f32 	%f542, %f541;
	mov.f32 	%f543, %f541;
	@%p56 bra 	$L__BB0_133;
	mov.f32 	%f543, 0f00000000;
	mov.b32 	%r227, 0;
	mov.b16 	%rs42, 0;
	mov.u16 	%rs43, %rs42;
	mov.f32 	%f542, %f543;
	mov.f32 	%f541, %f543;
$L__BB0_77:
	mov.u32 	%r53, %r227;
	add.s32 	%r227, %r53, 1;
	shl.b32 	%r147, %r53, 2;
	mov.u32 	%r148, shared_mem;
	add.s32 	%r149, %r148, %r147;
	ld.shared.f32 	%f59, [%r149];
	mov.u32 	%r228, %r227;
$L__BB0_78:
	min.u32 	%r150, %r96, %r228;
	max.u32 	%r61, %r150, %r227;
	sub.s32 	%r62, %r61, %r53;
	setp.ge.u32 	%p57, %r228, %r96;
	@%p57 bra 	$L__BB0_87;
	shl.b32 	%r151, %r228, 2;
	mov.u32 	%r152, shared_mem;
	add.s32 	%r153, %r152, %r151;
	ld.shared.f32 	%f263, [%r153];
	ld.shared.f32 	%f264, [%r153+-4];
	add.f32 	%f265, %f263, %f264;
	mul.f32 	%f483, %f265, 0f3F000000;
	bra.uni 	$L__BB0_88;
$L__BB0_80:
	setp.eq.s32 	%p78, %r53, 0;
	@%p78 bra 	$L__BB0_132;
	sub.s16 	%rs33, %rs1, %rs43;
	cvt.u32.u16 	%r173, %rs33;
	and.b32  	%r174, %r173, 7;
	sub.s32 	%r175, %r96, %r53;
	mov.f32 	%f333, 0f3F800000;
	sub.f32 	%f60, %f333, %f59;
	and.b32  	%r55, %r175, 7;
	and.b32  	%r56, %r175, -8;
	and.b32  	%r57, %r173, 3;
	sub.s32 	%r58, %r9, %r53;
	add.s32 	%r59, %r174, -1;
	mov.b32 	%r234, 0;
	mov.b16 	%rs44, 0;
	mov.u16 	%rs45, %rs44;
$L__BB0_82:
	setp.eq.s32 	%p79, %r234, 0;
	mov.f32 	%f507, %f60;
	@%p79 bra 	$L__BB0_84;
	shl.b32 	%r176, %r234, 2;
	mov.u32 	%r177, shared_mem;
	add.s32 	%r178, %r177, %r176;
	ld.shared.f32 	%f334, [%r178+-4];
	ld.shared.f32 	%f335, [%r178];
	add.f32 	%f336, %f334, %f335;
	fma.rn.f32 	%f507, %f336, 0f3F000000, %f60;
$L__BB0_84:
	setp.le.f32 	%p80, %f507, 0f00000000;
	setp.gt.f32 	%p81, %f507, 0f3F000000;
	or.pred  	%p82, %p80, %p81;
	@%p82 bra 	$L__BB0_131;
	setp.lt.u32 	%p83, %r58, 7;
	mov.f32 	%f539, 0f00000000;
	mov.u32 	%r238, %r53;
	mov.f32 	%f538, %f539;
	@%p83 bra 	$L__BB0_107;
	mov.b32 	%r239, 0;
	mov.f32 	%f539, 0f00000000;
	mov.u32 	%r238, %r53;
	bra.uni 	$L__BB0_106;
$L__BB0_87:
	ld.shared.f32 	%f483, [%r4+-4];
$L__BB0_88:
	sub.f32 	%f67, %f483, %f59;
	setp.le.f32 	%p58, %f67, 0f00000000;
	setp.gt.f32 	%p59, %f67, 0f3F000000;
	or.pred  	%p60, %p58, %p59;
	@%p60 bra 	$L__BB0_105;
	setp.ge.u32 	%p61, %r53, %r228;
	mov.f32 	%f498, 0f00000000;
	mov.f32 	%f499, %f498;
	@%p61 bra 	$L__BB0_101;
	sub.s32 	%r154, %r53, %r61;
	setp.gt.u32 	%p62, %r154, -8;
	mov.f32 	%f499, 0f00000000;
	mov.u32 	%r231, %r53;
	mov.f32 	%f498, %f499;
	@%p62 bra 	$L__BB0_93;
	and.b32  	%r63, %r62, -8;
	mov.b32 	%r230, 0;
	mov.f32 	%f499, 0f00000000;
	mov.u32 	%r231, %r53;
$L__BB0_92:
	.pragma "nounroll";
	shl.b32 	%r156, %r231, 2;
	add.s32 	%r157, %r5, %r156;
	ld.shared.f32 	%f270, [%r157];
	add.f32 	%f271, %f498, %f270;
	add.s32 	%r158, %r4, %r156;
	ld.shared.f32 	%f272, [%r158];
	fma.rn.f32 	%f273, %f270, %f272, %f499;
	ld.shared.f32 	%f274, [%r157+4];
	add.f32 	%f275, %f271, %f274;
	ld.shared.f32 	%f276, [%r158+4];
	fma.rn.f32 	%f277, %f274, %f276, %f273;
	ld.shared.f32 	%f278, [%r157+8];
	add.f32 	%f279, %f275, %f278;
	ld.shared.f32 	%f280, [%r158+8];
	fma.rn.f32 	%f281, %f278, %f280, %f277;
	ld.shared.f32 	%f282, [%r157+12];
	add.f32 	%f283, %f279, %f282;
	ld.shared.f32 	%f284, [%r158+12];
	fma.rn.f32 	%f285, %f282, %f284, %f281;
	ld.shared.f32 	%f286, [%r157+16];
	add.f32 	%f287, %f283, %f286;
	ld.shared.f32 	%f288, [%r158+16];
	fma.rn.f32 	%f289, %f286, %f288, %f285;
	ld.shared.f32 	%f290, [%r157+20];
	add.f32 	%f291, %f287, %f290;
	ld.shared.f32 	%f292, [%r158+20];
	fma.rn.f32 	%f293, %f290, %f292, %f289;
	ld.shared.f32 	%f294, [%r157+24];
	add.f32 	%f295, %f291, %f294;
	ld.shared.f32 	%f296, [%r158+24];
	fma.rn.f32 	%f297, %f294, %f296, %f293;
	ld.shared.f32 	%f298, [%r157+28];
	add.f32 	%f498, %f295, %f298;
	ld.shared.f32 	%f299, [%r158+28];
	fma.rn.f32 	%f499, %f298, %f299, %f297;
	add.s32 	%r231, %r231, 8;
	add.s32 	%r230, %r230, 8;
	setp.ne.s32 	%p63, %r230, %r63;
	@%p63 bra 	$L__BB0_92;
$L__BB0_93:
	and.b32  	%r159, %r62, 7;
	setp.eq.s32 	%p64, %r159, 0;
	@%p64 bra 	$L__BB0_101;
	cvt.u16.u32 	%rs26, %r61;
	sub.s16 	%rs27, %rs26, %rs43;
	cvt.u32.u16 	%r160, %rs27;
	and.b32  	%r69, %r160, 7;
	add.s32 	%r161, %r69, -1;
	setp.lt.u32 	%p65, %r161, 3;
	@%p65 bra 	$L__BB0_96;
	shl.b32 	%r162, %r231, 2;
	add.s32 	%r163, %r5, %r162;
	ld.shared.f32 	%f301, [%r163];
	add.f32 	%f302, %f498, %f301;
	add.s32 	%r164, %r4, %r162;
	ld.shared.f32 	%f303, [%r164];
	fma.rn.f32 	%f304, %f301, %f303, %f499;
	ld.shared.f32 	%f305, [%r163+4];
	add.f32 	%f306, %f302, %f305;
	ld.shared.f32 	%f307, [%r164+4];
	fma.rn.f32 	%f308, %f305, %f307, %f304;
	ld.shared.f32 	%f309, [%r163+8];
	add.f32 	%f310, %f306, %f309;
	ld.shared.f32 	%f311, [%r164+8];
	fma.rn.f32 	%f312, %f309, %f311, %f308;
	ld.shared.f32 	%f313, [%r163+12];
	add.f32 	%f498, %f310, %f313;
	ld.shared.f32 	%f314, [%r164+12];
	fma.rn.f32 	%f499, %f313, %f314, %f312;
	add.s32 	%r231, %r231, 4;
$L__BB0_96:
	and.b32  	%r165, %r69, 3;
	setp.eq.s32 	%p66, %r165, 0;
	@%p66 bra 	$L__BB0_101;
	sub.s16 	%rs10, %rs26, %rs42;
	and.b16  	%rs29, %rs10, 3;
	setp.eq.s16 	%p67, %rs29, 1;
	@%p67 bra 	$L__BB0_99;
	shl.b32 	%r166, %r231, 2;
	add.s32 	%r167, %r5, %r166;
	ld.shared.f32 	%f316, [%r167];
	add.f32 	%f317, %f498, %f316;
	add.s32 	%r168, %r4, %r166;
	ld.shared.f32 	%f318, [%r168];
	fma.rn.f32 	%f319, %f316, %f318, %f499;
	ld.shared.f32 	%f320, [%r167+4];
	add.f32 	%f498, %f317, %f320;
	ld.shared.f32 	%f321, [%r168+4];
	fma.rn.f32 	%f499, %f320, %f321, %f319;
	add.s32 	%r231, %r231, 2;
$L__BB0_99:
	and.b16  	%rs30, %rs10, 1;
	setp.eq.b16 	%p68, %rs30, 1;
	not.pred 	%p69, %p68;
	@%p69 bra 	$L__BB0_101;
	shl.b32 	%r169, %r231, 2;
	add.s32 	%r170, %r5, %r169;
	ld.shared.f32 	%f322, [%r170];
	add.f32 	%f498, %f498, %f322;
	add.s32 	%r171, %r4, %r169;
	ld.shared.f32 	%f323, [%r171];
	fma.rn.f32 	%f499, %f322, %f323, %f499;
$L__BB0_101:
	setp.ne.s32 	%p70, %r98, 0;
	mul.f32 	%f325, %f9, %f498;
	sub.f32 	%f326, %f499, %f325;
	setp.gt.f32 	%p71, %f326, 0f00000000;
	and.pred  	%p72, %p70, %p71;
	mov.f32 	%f500, 0f00000000;
	@%p72 bra 	$L__BB0_104;
	cvt.f64.f32 	%fd1, %f498;
	setp.lt.f64 	%p73, %fd1, 0d3E112E0BE826D695;
	setp.gt.f64 	%p74, %fd1, 0d3FEFFFFFFF768FA1;
	or.pred  	%p75, %p73, %p74;
	@%p75 bra 	$L__BB0_104;
	mul.f32 	%f328, %f326, %f326;
	mov.f32 	%f329, 0f3F800000;
	sub.f32 	%f330, %f329, %f498;
	mul.f32 	%f331, %f498, %f330;
	mul.f32 	%f332, %f13, %f331;
	div.rn.f32 	%f500, %f328, %f332;
$L__BB0_104:
	setp.gt.f32 	%p76, %f500, %f541;
	selp.f32 	%f541, %f500, %f541, %p76;
	selp.f32 	%f542, %f67, %f542, %p76;
	selp.f32 	%f543, %f59, %f543, %p76;
$L__BB0_105:
	add.s32 	%r228, %r228, 1;
	setp.gt.u32 	%p77, %r228, %r96;
	@%p77 bra 	$L__BB0_80;
	bra.uni 	$L__BB0_78;
$L__BB0_106:
	.pragma "nounroll";
	shl.b32 	%r180, %r238, 2;
	add.s32 	%r181, %r5, %r180;
	ld.shared.f32 	%f340, [%r181];
	add.f32 	%f341, %f538, %f340;
	add.s32 	%r182, %r4, %r180;
	ld.shared.f32 	%f342, [%r182];
	fma.rn.f32 	%f343, %f340, %f342, %f539;
	ld.shared.f32 	%f344, [%r181+4];
	add.f32 	%f345, %f341, %f344;
	ld.shared.f32 	%f346, [%r182+4];
	fma.rn.f32 	%f347, %f344, %f346, %f343;
	ld.shared.f32 	%f348, [%r181+8];
	add.f32 	%f349, %f345, %f348;
	ld.shared.f32 	%f350, [%r182+8];
	fma.rn.f32 	%f351, %f348, %f350, %f347;
	ld.shared.f32 	%f352, [%r181+12];
	add.f32 	%f353, %f349, %f352;
	ld.shared.f32 	%f354, [%r182+12];
	fma.rn.f32 	%f355, %f352, %f354, %f351;
	ld.shared.f32 	%f356, [%r181+16];
	add.f32 	%f357, %f353, %f356;
	ld.shared.f32 	%f358, [%r182+16];
	fma.rn.f32 	%f359, %f356, %f358, %f355;
	ld.shared.f32 	%f360, [%r181+20];
	add.f32 	%f361, %f357, %f360;
	ld.shared.f32 	%f362, [%r182+20];
	fma.rn.f32 	%f363, %f360, %f362, %f359;
	ld.shared.f32 	%f364, [%r181+24];
	add.f32 	%f365, %f361, %f364;
	ld.shared.f32 	%f366, [%r182+24];
	fma.rn.f32 	%f367, %f364, %f366, %f363;
	ld.shared.f32 	%f368, [%r181+28];
	add.f32 	%f538, %f365, %f368;
	ld.shared.f32 	%f369, [%r182+28];
	fma.rn.f32 	%f539, %f368, %f369, %f367;
	add.s32 	%r238, %r238, 8;
	add.s32 	%r239, %r239, 8;
	setp.eq.s32 	%p84, %r239, %r56;
	@%p84 bra 	$L__BB0_107;
	bra.uni 	$L__BB0_106;
$L__BB0_107:
	setp.eq.s32 	%p85, %r55, 0;
	@%p85 bra 	$L__BB0_115;
	setp.lt.u32 	%p86, %r59, 3;
	@%p86 bra 	$L__BB0_110;
	shl.b32 	%r183, %r238, 2;
	add.s32 	%r184, %r5, %r183;
	ld.shared.f32 	%f371, [%r184];
	add.f32 	%f372, %f538, %f371;
	add.s32 	%r185, %r4, %r183;
	ld.shared.f32 	%f373, [%r185];
	fma.rn.f32 	%f374, %f371, %f373, %f539;
	ld.shared.f32 	%f375, [%r184+4];
	add.f32 	%f376, %f372, %f375;
	ld.shared.f32 	%f377, [%r185+4];
	fma.rn.f32 	%f378, %f375, %f377, %f374;
	ld.shared.f32 	%f379, [%r184+8];
	add.f32 	%f380, %f376, %f379;
	ld.shared.f32 	%f381, [%r185+8];
	fma.rn.f32 	%f382, %f379, %f381, %f378;
	ld.shared.f32 	%f383, [%r184+12];
	add.f32 	%f538, %f380, %f383;
	ld.shared.f32 	%f384, [%r185+12];
	fma.rn.f32 	%f539, %f383, %f384, %f382;
	add.s32 	%r238, %r238, 4;
$L__BB0_110:
	setp.eq.s32 	%p87, %r57, 0;
	@%p87 bra 	$L__BB0_115;
	sub.s16 	%rs34, %rs1, %rs42;
	and.b16  	%rs35, %rs34, 3;
	setp.eq.s16 	%p88, %rs35, 1;
	@%p88 bra 	$L__BB0_113;
	shl.b32 	%r186, %r238, 2;
	add.s32 	%r187, %r5, %r186;
	ld.shared.f32 	%f386, [%r187];
	add.f32 	%f387, %f538, %f386;
	add.s32 	%r188, %r4, %r186;
	ld.shared.f32 	%f388, [%r188];
	fma.rn.f32 	%f389, %f386, %f388, %f539;
	ld.shared.f32 	%f390, [%r187+4];
	add.f32 	%f538, %f387, %f390;
	ld.shared.f32 	%f391, [%r188+4];
	fma.rn.f32 	%f539, %f390, %f391, %f389;
	add.s32 	%r238, %r238, 2;
$L__BB0_113:
	sub.s16 	%rs36, %rs1, %rs42;
	and.b16  	%rs37, %rs36, 1;
	setp.eq.b16 	%p89, %rs37, 1;
	not.pred 	%p90, %p89;
	@%p90 bra 	$L__BB0_115;
	shl.b32 	%r189, %r238, 2;
	add.s32 	%r190, %r5, %r189;
	ld.shared.f32 	%f392, [%r190];
	add.f32 	%f538, %f538, %f392;
	add.s32 	%r191, %r4, %r189;
	ld.shared.f32 	%f393, [%r191];
	fma.rn.f32 	%f539, %f392, %f393, %f539;
$L__BB0_115:
	@%p79 bra 	$L__BB0_127;
	setp.lt.u32 	%p92, %r234, 8;
	mov.b32 	%r241, 0;
	@%p92 bra 	$L__BB0_119;
	and.b32  	%r241, %r234, -8;
	mov.b32 	%r240, 0;
$L__BB0_118:
	.pragma "nounroll";
	shl.b32 	%r194, %r240, 2;
	add.s32 	%r195, %r5, %r194;
	ld.shared.v2.f32 	{%f395, %f396}, [%r195];
	add.f32 	%f397, %f538, %f395;
	add.s32 	%r196, %r4, %r194;
	ld.shared.f32 	%f398, [%r196];
	fma.rn.f32 	%f399, %f395, %f398, %f539;
	add.f32 	%f400, %f397, %f396;
	ld.shared.f32 	%f401, [%r196+4];
	fma.rn.f32 	%f402, %f396, %f401, %f399;
	ld.shared.v2.f32 	{%f403, %f404}, [%r195+8];
	add.f32 	%f405, %f400, %f403;
	ld.shared.f32 	%f406, [%r196+8];
	fma.rn.f32 	%f407, %f403, %f406, %f402;
	add.f32 	%f408, %f405, %f404;
	ld.shared.f32 	%f409, [%r196+12];
	fma.rn.f32 	%f410, %f404, %f409, %f407;
	ld.shared.v2.f32 	{%f411, %f412}, [%r195+16];
	add.f32 	%f413, %f408, %f411;
	ld.shared.f32 	%f414, [%r196+16];
	fma.rn.f32 	%f415, %f411, %f414, %f410;
	add.f32 	%f416, %f413, %f412;
	ld.shared.f32 	%f417, [%r196+20];
	fma.rn.f32 	%f418, %f412, %f417, %f415;
	ld.shared.v2.f32 	{%f419, %f420}, [%r195+24];
	add.f32 	%f421, %f416, %f419;
	ld.shared.f32 	%f422, [%r196+24];
	fma.rn.f32 	%f423, %f419, %f422, %f418;
	add.f32 	%f538, %f421, %f420;
	ld.shared.f32 	%f424, [%r196+28];
	fma.rn.f32 	%f539, %f420, %f424, %f423;
	add.s32 	%r240, %r240, 8;
	setp.ne.s32 	%p93, %r240, %r241;
	@%p93 bra 	$L__BB0_118;
$L__BB0_119:
	and.b32  	%r197, %r234, 7;
	setp.eq.s32 	%p94, %r197, 0;
	@%p94 bra 	$L__BB0_127;
	cvt.u32.u16 	%r198, %rs45;
	and.b32  	%r89, %r198, 7;
	add.s32 	%r199, %r89, -1;
	setp.lt.u32 	%p95, %r199, 3;
	@%p95 bra 	$L__BB0_122;
	shl.b32 	%r200, %r241, 2;
	add.s32 	%r201, %r5, %r200;
	ld.shared.f32 	%f426, [%r201];
	add.f32 	%f427, %f538, %f426;
	add.s32 	%r202, %r4, %r200;
	ld.shared.f32 	%f428, [%r202];
	fma.rn.f32 	%f429, %f426, %f428, %f539;
	ld.shared.f32 	%f430, [%r201+4];
	add.f32 	%f431, %f427, %f430;
	ld.shared.f32 	%f432, [%r202+4];
	fma.rn.f32 	%f433, %f430, %f432, %f429;
	ld.shared.f32 	%f434, [%r201+8];
	add.f32 	%f435, %f431, %f434;
	ld.shared.f32 	%f436, [%r202+8];
	fma.rn.f32 	%f437, %f434, %f436, %f433;
	ld.shared.f32 	%f438, [%r201+12];
	add.f32 	%f538, %f435, %f438;
	ld.shared.f32 	%f439, [%r202+12];
	fma.rn.f32 	%f539, %f438, %f439, %f437;
	add.s32 	%r241, %r241, 4;
$L__BB0_122:
	and.b32  	%r203, %r89, 3;
	setp.eq.s32 	%p96, %r203, 0;
	@%p96 bra 	$L__BB0_127;
	and.b16  	%rs38, %rs44, 3;
	setp.eq.s16 	%p97, %rs38, 1;
	@%p97 bra 	$L__BB0_125;
	shl.b32 	%r204, %r241, 2;
	add.s32 	%r205, %r5, %r204;
	ld.shared.f32 	%f441, [%r205];
	add.f32 	%f442, %f538, %f441;
	add.s32 	%r206, %r4, %r204;
	ld.shared.f32 	%f443, [%r206];
	fma.rn.f32 	%f444, %f441, %f443, %f539;
	ld.shared.f32 	%f445, [%r205+4];
	add.f32 	%f538, %f442, %f445;
	ld.shared.f32 	%f446, [%r206+4];
	fma.rn.f32 	%f539, %f445, %f446, %f444;
	add.s32 	%r241, %r241, 2;
$L__BB0_125:
	and.b16  	%rs39, %rs44, 1;
	setp.eq.b16 	%p98, %rs39, 1;
	not.pred 	%p99, %p98;
	@%p99 bra 	$L__BB0_127;
	shl.b32 	%r207, %r241, 2;
	add.s32 	%r208, %r5, %r207;
	ld.shared.f32 	%f447, [%r208];
	add.f32 	%f538, %f538, %f447;
	add.s32 	%r209, %r4, %r207;
	ld.shared.f32 	%f448, [%r209];
	fma.rn.f32 	%f539, %f447, %f448, %f539;
$L__BB0_127:
	setp.ne.s32 	%p100, %r98, 0;
	mul.f32 	%f450, %f9, %f538;
	sub.f32 	%f451, %f539, %f450;
	setp.gt.f32 	%p101, %f451, 0f00000000;
	and.pred  	%p102, %p100, %p101;
	mov.f32 	%f540, 0f00000000;
	@%p102 bra 	$L__BB0_130;
	cvt.f64.f32 	%fd2, %f538;
	setp.lt.f64 	%p103, %fd2, 0d3E112E0BE826D695;
	setp.gt.f64 	%p104, %fd2, 0d3FEFFFFFFF768FA1;
	or.pred  	%p105, %p103, %p104;
	@%p105 bra 	$L__BB0_130;
	mul.f32 	%f453, %f451, %f451;
	mov.f32 	%f454, 0f3F800000;
	sub.f32 	%f455, %f454, %f538;
	mul.f32 	%f456, %f538, %f455;
	mul.f32 	%f457, %f13, %f456;
	div.rn.f32 	%f540, %f453, %f457;
$L__BB0_130:
	setp.gt.f32 	%p106, %f540, %f541;
	selp.f32 	%f541, %f540, %f541, %p106;
	selp.f32 	%f542, %f507, %f542, %p106;
	selp.f32 	%f543, %f59, %f543, %p106;
$L__BB0_131:
	add.s32 	%r234, %r234, 1;
	setp.ne.s32 	%p107, %r234, %r53;
	add.s16 	%rs45, %rs45, 1;
	add.s16 	%rs44, %rs44, 1;
	@%p107 bra 	$L__BB0_82;
$L__BB0_132:
	setp.ne.s32 	%p108, %r227, %r96;
	add.s16 	%rs43, %rs43, 1;
	add.s16 	%rs42, %rs42, 1;
	@%p108 bra 	$L__BB0_77;
$L__BB0_133:
	ld.param.u64 	%rd30, [_Z24sparse_bls_kernel_simplePKfS0_S0_S0_jjjPfS1_S1__param_9];
	ld.param.u64 	%rd29, [_Z24sparse_bls_kernel_simplePKfS0_S0_S0_jjjPfS1_S1__param_8];
	ld.param.u64 	%rd28, [_Z24sparse_bls_kernel_simplePKfS0_S0_S0_jjjPfS1_S1__param_7];
	cvta.to.global.u64 	%rd18, %rd28;
	mul.wide.u32 	%rd19, %r211, 4;
	add.s64 	%rd20, %rd18, %rd19;
	st.global.f32 	[%rd20], %f541;
	cvta.to.global.u64 	%rd21, %rd29;
	add.s64 	%rd22, %rd21, %rd19;
	st.global.f32 	[%rd22], %f542;
	cvta.to.global.u64 	%rd23, %rd30;
	add.s64 	%rd24, %rd23, %rd19;
	st.global.f32 	[%rd24], %f543;
$L__BB0_134:
	bar.sync 	0;
	mov.u32 	%r210, %nctaid.x;
	add.s32 	%r211, %r211, %r210;
	setp.lt.u32 	%p109, %r211, %r97;
	@%p109 bra 	$L__BB0_2;
$L__BB0_135:
	ret;

}


// ===== COMPILED SASS (sm_100) =====

	.target	sm_100

	.elftype	@"ET_EXEC"


//--------------------- .note.nv.tkinfo           --------------------------
	.section	.note.nv.tkinfo,"",@"SHT_NOTE"
	.sectionflags	@"SHF_NOTE_NV_TKINFO"
	.tkinfo
        /*0018*/ 	.word	0x00000002
        /*0030*/ 	.string	""
        /*0030*/ 	.string	"ptxas"
        /*0030*/ 	.string	"Cuda compilation tools, release 13.0, V13.0.88"
        /*0030*/ 	.string	"Build cuda_13.0.r13.0/compiler.36424714_0"
        /*0030*/ 	.string	"-arch sm_100 -m 64 "



//--------------------- .note.nv.cuinfo           --------------------------
	.section	.note.nv.cuinfo,"",@"SHT_NOTE"
	.sectionflags	@"SHF_NOTE_NV_CUINFO"
        /*0018*/ 	.short	0x0002
        /*001a*/ 	.short	0x0064
        /*001c*/ 	.short	0x0082
	.zero		2


//--------------------- .nv.info                  --------------------------
	.section	.nv.info,"",@"SHT_CUDA_INFO"
	.align	4


	//----- nvinfo : EIATTR_REGCOUNT
	.align		4
        /*0000*/ 	.byte	0x04, 0x2f
        /*0002*/ 	.short	(.L_1 - .L_0)
	.align		4
.L_0:
        /*0004*/ 	.word	index@(_Z24sparse_bls_kernel_simplePKfS0_S0_S0_jjjPfS1_S1_)
        /*0008*/ 	.word	0x00000028


	//----- nvinfo : EIATTR_FRAME_SIZE
	.align		4
.L_1:
        /*000c*/ 	.byte	0x04, 0x11
        /*000e*/ 	.short	(.L_3 - .L_2)
	.align		4
.L_2:
        /*0010*/ 	.word	index@($__internal_1_$__cuda_sm3x_div_rn_noftz_f32_slowpath)
        /*0014*/ 	.word	0x00000000


	//----- nvinfo : EIATTR_FRAME_SIZE
	.align		4
.L_3:
        /*0018*/ 	.byte	0x04, 0x11
        /*001a*/ 	.short	(.L_5 - .L_4)
	.align		4
.L_4:
        /*001c*/ 	.word	index@($__internal_0_$__cuda_sm20_rcp_rn_f32_slowpath)
        /*0020*/ 	.word	0x00000000


	//----- nvinfo : EIATTR_FRAME_SIZE
	.align		4
.L_5:
        /*0024*/ 	.byte	0x04, 0x11
        /*0026*/ 	.short	(.L_7 - .L_6)
	.align		4
.L_6:
        /*0028*/ 	.word	index@(_Z24sparse_bls_kernel_simplePKfS0_S0_S0_jjjPfS1_S1_)
        /*002c*/ 	.word	0x00000000


	//----- nvinfo : EIATTR_MIN_STACK_SIZE
	.align		4
.L_7:
        /*0030*/ 	.byte	0x04, 0x12
        /*0032*/ 	.short	(.L_9 - .L_8)
	.align		4
.L_8:
        /*0034*/ 	.word	index@(_Z24sparse_bls_kernel_simplePKfS0_S0_S0_jjjPfS1_S1_)
        /*0038*/ 	.word	0x00000000
.L_9:


//--------------------- .nv.compat                --------------------------
	.section	.nv.compat,"",@"SHT_CUDA_COMPAT_INFO"
	.align	4
        /*0000*/ 	.byte	0x02, 0x09, 0x00, 0x00, 0x02, 0x02, 0x01, 0x00, 0x02, 0x05, 0x05, 0x00, 0x03, 0x07, 0x01, 0x01
        /*0010*/ 	.byte	0x02, 0x03, 0x00, 0x00, 0x02, 0x06, 0x01, 0x00, 0x04, 0x0b, 0x08, 0x00, 0x01, 0x00, 0x00, 0x00
        /*0020*/ 	.byte	0x00, 0x00, 0x00, 0x00


//--------------------- .nv.info._Z24sparse_bls_kernel_simplePKfS0_S0_S0_jjjPfS1_S1_ --------------------------
	.section	.nv.info._Z24sparse_bls_kernel_simplePKfS0_S0_S0_jjjPfS1_S1_,"",@"SHT_CUDA_INFO"
	.sectionflags	@""
	.align	4


	//----- nvinfo : EIATTR_CUDA_API_VERSION
	.align		4
        /*0000*/ 	.byte	0x04, 0x37
        /*0002*/ 	.short	(.L_11 - .L_10)
.L_10:
        /*0004*/ 	.word	0x00000082


	//----- nvinfo : EIATTR_KPARAM_INFO
	.align		4
.L_11:
        /*0008*/ 	.byte	0x04, 0x17
        /*000a*/ 	.short	(.L_13 - .L_12)
.L_12:
        /*000c*/ 	.word	0x00000000
        /*0010*/ 	.short	0x0009
        /*0012*/ 	.short	0x0040
        /*0014*/ 	.byte	0x00, 0xf5, 0x21, 0x00


	//----- nvinfo : EIATTR_KPARAM_INFO
	.align		4
.L_13:
        /*0018*/ 	.byte	0x04, 0x17
        /*001a*/ 	.short	(.L_15 - .L_14)
.L_14:
        /*001c*/ 	.word	0x00000000
        /*0020*/ 	.short	0x0008
        /*0022*/ 	.short	0x0038
        /*0024*/ 	.byte	0x00, 0xf5, 0x21, 0x00


	//----- nvinfo : EIATTR_KPARAM_INFO
	.align		4
.L_15:
        /*0028*/ 	.byte	0x04, 0x17
        /*002a*/ 	.short	(.L_17 - .L_16)
.L_16:
        /*002c*/ 	.word	0x00000000
        /*0030*/ 	.short	0x0007
        /*0032*/ 	.short	0x0030
        /*0034*/ 	.byte	0x00, 0xf5, 0x21, 0x00


	//----- nvinfo : EIATTR_KPARAM_INFO
	.align		4
.L_17:
        /*0038*/ 	.byte	0x04, 0x17
        /*003a*/ 	.short	(.L_19 - .L_18)
.L_18:
        /*003c*/ 	.word	0x00000000
        /*0040*/ 	.short	0x0006
        /*0042*/ 	.short	0x0028
        /*0044*/ 	.byte	0x00, 0xf0, 0x11, 0x00


	//----- nvinfo : EIATTR_KPARAM_INFO
	.align		4
.L_19:
        /*0048*/ 	.byte	0x04, 0x17
        /*004a*/ 	.short	(.L_21 - .L_20)
.L_20:
        /*004c*/ 	.word	0x00000000
        /*0050*/ 	.short	0x0005
        /*0052*/ 	.short	0x0024
        /*0054*/ 	.byte	0x00, 0xf0, 0x11, 0x00


	//----- nvinfo : EIATTR_KPARAM_INFO
	.align		4
.L_21:
        /*0058*/ 	.byte	0x04, 0x17
        /*005a*/ 	.short	(.L_23 - .L_22)
.L_22:
        /*005c*/ 	.word	0x00000000
        /*0060*/ 	.short	0x0004
        /*0062*/ 	.short	0x0020
        /*0064*/ 	.byte	0x00, 0xf0, 0x11, 0x00


	//----- nvinfo : EIATTR_KPARAM_INFO
	.align		4
.L_23:
        /*0068*/ 	.byte	0x04, 0x17
        /*006a*/ 	.short	(.L_25 - .L_24)
.L_24:
        /*006c*/ 	.word	0x00000000
        /*0070*/ 	.short	0x0003
        /*0072*/ 	.short	0x0018
        /*0074*/ 	.byte	0x00, 0xf5, 0x21, 0x00


	//----- nvinfo : EIATTR_KPARAM_INFO
	.align		4
.L_25:
        /*0078*/ 	.byte	0x04, 0x17
        /*007a*/ 	.short	(.L_27 - .L_26)
.L_26:
        /*007c*/ 	.word	0x00000000
        /*0080*/ 	.short	0x0002
        /*0082*/ 	.short	0x0010
        /*0084*/ 	.byte	0x00, 0xf5, 0x21, 0x00


	//----- nvinfo : EIATTR_KPARAM_INFO
	.align		4
.L_27:
        /*0088*/ 	.byte	0x04, 0x17
        /*008a*/ 	.short	(.L_29 - .L_28)
.L_28:
        /*008c*/ 	.word	0x00000000
        /*0090*/ 	.short	0x0001
        /*0092*/ 	.short	0x0008
        /*0094*/ 	.byte	0x00, 0xf5, 0x21, 0x00


	//----- nvinfo : EIATTR_KPARAM_INFO
	.align		4
.L_29:
        /*0098*/ 	.byte	0x04, 0x17
        /*009a*/ 	.short	(.L_31 - .L_30)
.L_30:
        /*009c*/ 	.word	0x00000000
        /*00a0*/ 	.short	0x0000
        /*00a2*/ 	.short	0x0000
        /*00a4*/ 	.byte	0x00, 0xf5, 0x21, 0x00


	//----- nvinfo : EIATTR_SPARSE_MMA_MASK
	.align		4
.L_31:
        /*00a8*/ 	.byte	0x03, 0x50
        /*00aa*/ 	.short	0x0000


	//----- nvinfo : EIATTR_MAXREG_COUNT
	.align		4
        /*00ac*/ 	.byte	0x03, 0x1b
        /*00ae*/ 	.short	0x00ff


	//----- nvinfo : EIATTR_NUM_BARRIERS
	.align		4
        /*00b0*/ 	.byte	0x02, 0x4c
        /*00b2*/ 	.byte	0x01
	.zero		1


	//----- nvinfo : EIATTR_MERCURY_ISA_VERSION
	.align		4
        /*00b4*/ 	.byte	0x03, 0x5f
        /*00b6*/ 	.short	0x0101


	//----- nvinfo : EIATTR_VRC_CTA_INIT_COUNT
	.align		4
        /*00b8*/ 	.byte	0x02, 0x4a
	.zero		1
	.zero		1


	//----- nvinfo : EIATTR_EXIT_INSTR_OFFSETS
	.align		4
        /*00bc*/ 	.byte	0x04, 0x1c
        /*00be*/ 	.short	(.L_33 - .L_32)


	//   ....[0]....
.L_32:
        /*00c0*/ 	.word	0x00000040


	//   ....[1]....
        /*00c4*/ 	.word	0x00003af0


	//----- nvinfo : EIATTR_CRS_STACK_SIZE
	.align		4
.L_33:
        /*00c8*/ 	.byte	0x04, 0x1e
        /*00ca*/ 	.short	(.L_35 - .L_34)
.L_34:
        /*00cc*/ 	.word	0x00000000


	//----- nvinfo : EIATTR_CBANK_PARAM_SIZE
	.align		4
.L_35:
        /*00d0*/ 	.byte	0x03, 0x19
        /*00d2*/ 	.short	0x0048


	//----- nvinfo : EIATTR_PARAM_CBANK
	.align		4
        /*00d4*/ 	.byte	0x04, 0x0a
        /*00d6*/ 	.short	(.L_37 - .L_36)
	.align		4
.L_36:
        /*00d8*/ 	.word	index@(.nv.constant0._Z24sparse_bls_kernel_simplePKfS0_S0_S0_jjjPfS1_S1_)
        /*00dc*/ 	.short	0x0380
        /*00de*/ 	.short	0x0048


	//----- nvinfo : EIATTR_SW_WAR
	.align		4
.L_37:
        /*00e0*/ 	.byte	0x04, 0x36
        /*00e2*/ 	.short	(.L_39 - .L_38)
.L_38:
        /*00e4*/ 	.word	0x00000008
.L_39:


//--------------------- .nv.callgraph             --------------------------
	.section	.nv.callgraph,"",@"SHT_CUDA_CALLGRAPH"
	.align	4
	.sectionentsize	8
	.align		4
        /*0000*/ 	.word	0x00000000
	.align		4
        /*0004*/ 	.word	0xffffffff
	.align		4
        /*0008*/ 	.word	0x00000000
	.align		4
        /*000c*/ 	.word	0xfffffffe
	.align		4
        /*0010*/ 	.word	0x00000000
	.align		4
        /*0014*/ 	.word	0xfffffffd
	.align		4
        /*0018*/ 	.word	0x00000000
	.align		4
        /*001c*/ 	.word	0xfffffffc


//--------------------- .text._Z24sparse_bls_kernel_simplePKfS0_S0_S0_jjjPfS1_S1_ --------------------------
	.section	.text._Z24sparse_bls_kernel_simplePKfS0_S0_S0_jjjPfS1_S1_,"ax",@progbits
	.align	128
        .global         _Z24sparse_bls_kernel_simplePKfS0_S0_S0_jjjPfS1_S1_
        .type           _Z24sparse_bls_kernel_simplePKfS0_S0_S0_jjjPfS1_S1_,@function
        .size           _Z24sparse_bls_kernel_simplePKfS0_S0_S0_jjjPfS1_S1_,(.L_x_94 - _Z24sparse_bls_kernel_simplePKfS0_S0_S0_jjjPfS1_S1_)
        .other          _Z24sparse_bls_kernel_simplePKfS0_S0_S0_jjjPfS1_S1_,@"STO_CUDA_ENTRY STV_DEFAULT"
_Z24sparse_bls_kernel_simplePKfS0_S0_S0_jjjPfS1_S1_:
.text._Z24sparse_bls_kernel_simplePKfS0_S0_S0_jjjPfS1_S1_:
[----:B------:R-:W-:Y:S08]  /*0000*/  LDC R1, c[0x0][0x37c] ;  /* 0x0000df00ff017b82 */ /* 0x000ff00000000800 */
[----:B------:R-:W0:Y:S08]  /*0010*/  S2UR UR8, SR_CTAID.X ;  /* 0x00000000000879c3 */ /* 0x000e300000002500 */
[----:B------:R-:W0:Y:S02]  /*0020*/  LDC R0, c[0x0][0x3a4] ;  /* 0x0000e900ff007b82 */ /* 0x000e240000000800 */
[----:B0-----:R-:W-:-:S13]  /*0030*/  ISETP.LE.U32.AND P0, PT, R0, UR8, PT ;  /* 0x0000000800007c0c */ /* 0x001fda000bf03070 */
[----:B------:R-:W-:Y:S05]  /*0040*/  @P0 EXIT ;  /* 0x000000000000094d */ /* 0x000fea0003800000 */
[----:B------:R-:W0:Y:S01]  /*0050*/  S2R R0, SR_TID.X ;  /* 0x0000000000007919 */ /* 0x000e220000002100 */
[----:B------:R-:W1:Y:S01]  /*0060*/  LDCU UR7, c[0x0][0x3a0] ;  /* 0x00007400ff0777ac */ /* 0x000e620008000800 */
[----:B------:R-:W2:Y:S01]  /*0070*/  S2UR UR5, SR_CgaCtaId ;  /* 0x00000000000579c3 */ /* 0x000ea20000008800 */
[----:B------:R-:W-:Y:S01]  /*0080*/  IMAD.U32 R2, RZ, RZ, UR8 ;  /* 0x00000008ff027e24 */ /* 0x000fe2000f8e00ff */
[----:B------:R-:W-:Y:S01]  /*0090*/  UMOV UR4, 0x400 ;  /* 0x0000040000047882 */ /* 0x000fe20000000000 */
[----:B------:R-:W3:Y:S01]  /*00a0*/  LDCU UR14, c[0x0][0x360] ;  /* 0x00006c00ff0e77ac */ /* 0x000ee20008000800 */
[----:B------:R-:W4:Y:S01]  /*00b0*/  LDCU.U16 UR15, c[0x0][0x3a0] ;  /* 0x00007400ff0f77ac */ /* 0x000f220008000400 */
[----:B------:R-:W0:Y:S01]  /*00c0*/  LDCU.64 UR12, c[0x0][0x358] ;  /* 0x00006b00ff0c77ac */ /* 0x000e220008000a00 */
[----:B-1----:R-:W-:-:S06]  /*00d0*/  UIADD3 UR6, UPT, UPT, UR7, -0x1, URZ ;  /* 0xffffffff07067890 */ /* 0x002fcc000fffe0ff */
[----:B------:R-:W-:Y:S01]  /*00e0*/  ISETP.NE.AND P0, PT, RZ, UR6, PT ;  /* 0x00000006ff007c0c */ /* 0x000fe2000bf05270 */
[----:B--2---:R-:W-:-:S04]  /*00f0*/  ULEA UR4, UR5, UR4, 0x18 ;  /* 0x0000000405047291 */ /* 0x004fc8000f8ec0ff */
[----:B------:R-:W-:Y:S01]  /*0100*/  ULEA UR17, UR7, UR4, 0x2 ;  /* 0x0000000407117291 */ /* 0x000fe2000f8e10ff */
[----:B0-----:R-:W-:Y:S01]  /*0110*/  ISETP.NE.OR P0, PT, R0, RZ, !P0 ;  /* 0x000000ff0000720c */ /* 0x001fe20004705670 */
[----:B------:R-:W-:Y:S02]  /*0120*/  ULEA UR16, UR7, UR4, 0x3 ;  /* 0x0000000407107291 */ /* 0x000fe4000f8e18ff */
[----:B---34-:R-:W-:-:S12]  /*0130*/  UIMAD UR7, UR7, 0xc, UR4 ;  /* 0x0000000c070778a4 */ /* 0x018fd8000f8e0204 */
.L_x_76:
[----:B0-----:R-:W0:Y:S01]  /*0140*/  LDCU UR4, c[0x0][0x3a0] ;  /* 0x00007400ff0477ac */ /* 0x001e220008000800 */
[----:B------:R-:W-:Y:S01]  /*0150*/  BSSY.RECONVERGENT B0, `(.L_x_0) ;  /* 0x0000030000007945 */ /* 0x000fe20003800200 */
[----:B-1----:R-:W1:Y:S01]  /*0160*/  LDCU UR8, c[0x0][0x3a0] ;  /* 0x00007400ff0877ac */ /* 0x002e620008000800 */
[----:B0-----:R-:W-:-:S05]  /*0170*/  IMAD.U32 R19, RZ, RZ, UR4 ;  /* 0x00000004ff137e24 */ /* 0x001fca000f8e00ff */
[----:B------:R-:W-:-:S13]  /*0180*/  ISETP.GE.U32.AND P1, PT, R0, R19, PT ;  /* 0x000000130000720c */ /* 0x000fda0003f26070 */
[----:B-1-34-:R-:W-:Y:S05]  /*0190*/  @P1 BRA `(.L_x_1) ;  /* 0x0000000000ac1947 */ /* 0x01afea0003800000 */
[----:B------:R-:W0:Y:S08]  /*01a0*/  LDC.64 R12, c[0x0][0x398] ;  /* 0x0000e600ff0c7b82 */ /* 0x000e300000000a00 */
[----:B------:R-:W1:Y:S08]  /*01b0*/  LDC.64 R6, c[0x0][0x380] ;  /* 0x0000e000ff067b82 */ /* 0x000e700000000a00 */
[----:B------:R-:W2:Y:S01]  /*01c0*/  LDC.64 R8, c[0x0][0x390] ;  /* 0x0000e400ff087b82 */ /* 0x000ea20000000a00 */
[----:B0-----:R-:W-:-:S07]  /*01d0*/  IMAD.WIDE.U32 R12, R2, 0x4, R12 ;  /* 0x00000004020c7825 */ /* 0x001fce00078e000c */
[----:B------:R-:W0:Y:S01]  /*01e0*/  LDC.64 R10, c[0x0][0x388] ;  /* 0x0000e200ff0a7b82 */ /* 0x000e220000000a00 */
[----:B------:R3:W5:Y:S01]  /*01f0*/  LDG.E.CONSTANT R12, desc[UR12][R12.64] ;  /* 0x0000000c0c0c7981 */ /* 0x000762000c1e9900 */
[----:B-1----:R-:W-:-:S07]  /*0200*/  IMAD.MOV.U32 R5, RZ, RZ, R0 ;  /* 0x000000ffff057224 */ /* 0x002fce00078e0000 */
.L_x_5:
[----:B-12---:R-:W-:-:S04]  /*0210*/  IMAD.WIDE.U32 R16, R5, 0x4, R8 ;  /* 0x0000000405107825 */ /* 0x006fc800078e0008 */
[----:B------:R-:W-:Y:S02]  /*0220*/  IMAD.WIDE.U32 R14, R5, 0x4, R6 ;  /* 0x00000004050e7825 */ /* 0x000fe400078e0006 */
[----:B------:R-:W2:Y:S04]  /*0230*/  LDG.E.CONSTANT R16, desc[UR12][R16.64] ;  /* 0x0000000c10107981 */ /* 0x000ea8000c1e9900 */
[----:B------:R-:W4:Y:S01]  /*0240*/  LDG.E.CONSTANT R15, desc[UR12][R14.64] ;  /* 0x0000000c0e0f7981 */ /* 0x000f22000c1e9900 */
[----:B------:R-:W-:Y:S01]  /*0250*/  BSSY.RECONVERGENT B1, `(.L_x_2) ;  /* 0x0000010000017945 */ /* 0x000fe20003800200 */
[----:B--2---:R-:W-:-:S05]  /*0260*/  FMUL R18, R16, R16 ;  /* 0x0000001010127220 */ /* 0x004fca0000400000 */
[----:B---3--:R-:W-:Y:S01]  /*0270*/  IADD3 R13, PT, PT, R18, 0x1800000, RZ ;  /* 0x01800000120d7810 */ /* 0x008fe20007ffe0ff */
[----:B----45:R-:W-:-:S03]  /*0280*/  FMUL R3, R12, R15 ;  /* 0x0000000f0c037220 */ /* 0x030fc60000400000 */
[----:B------:R-:W-:Y:S01]  /*0290*/  LOP3.LUT R13, R13, 0x7f800000, RZ, 0xc0, !PT ;  /* 0x7f8000000d0d7812 */ /* 0x000fe200078ec0ff */
[----:B------:R-:W1:Y:S03]  /*02a0*/  FRND.FLOOR R4, R3 ;  /* 0x0000000300047307 */ /* 0x000e660000205000 */
[----:B------:R-:W-:Y:S01]  /*02b0*/  ISETP.GT.U32.AND P1, PT, R13, 0x1ffffff, PT ;  /* 0x01ffffff0d00780c */ /* 0x000fe20003f24070 */
[----:B-1----:R-:W-:-:S12]  /*02c0*/  FADD R13, R3, -R4 ;  /* 0x80000004030d7221 */ /* 0x002fd80000000000 */
[----:B------:R-:W-:Y:S05]  /*02d0*/  @P1 BRA `(.L_x_3) ;  /* 0x00000000000c1947 */ /* 0x000fea0003800000 */
[----:B------:R-:W-:-:S07]  /*02e0*/  MOV R14, 0x300 ;  /* 0x00000300000e7802 */ /* 0x000fce0000000f00 */
[----:B0-----:R-:W-:Y:S05]  /*02f0*/  CALL.REL.NOINC `($__internal_0_$__cuda_sm20_rcp_rn_f32_slowpath) ;  /* 0x0000003800007944 */ /* 0x001fea0003c00000 */
[----:B------:R-:W-:Y:S05]  /*0300*/  BRA `(.L_x_4) ;  /* 0x0000000000107947 */ /* 0x000fea0003800000 */
.L_x_3:
[----:B------:R-:W1:Y:S02]  /*0310*/  MUFU.RCP R3, R18 ;  /* 0x0000001200037308 */ /* 0x000e640000001000 */
[----:B-1----:R-:W-:-:S04]  /*0320*/  FFMA R4, R18, R3, -1 ;  /* 0xbf80000012047423 */ /* 0x002fc80000000003 */
[----:B------:R-:W-:-:S04]  /*0330*/  FADD.FTZ R4, -R4, -RZ ;  /* 0x800000ff04047221 */ /* 0x000fc80000010100 */
[----:B------:R-:W-:-:S07]  /*0340*/  FFMA R3, R3, R4, R3 ;  /* 0x0000000403037223 */ /* 0x000fce0000000003 */
.L_x_4:
[----:B------:R-:W-:Y:S05]  /*0350*/  BSYNC.RECONVERGENT B1 ;  /* 0x0000000000017941 */ /* 0x000fea0003800200 */
.L_x_2:
[----:B0-----:R-:W-:-:S06]  /*0360*/  IMAD.WIDE.U32 R14, R5, 0x4, R10 ;  /* 0x00000004050e7825 */ /* 0x001fcc00078e000a */
[----:B------:R-:W2:Y:S01]  /*0370*/  LDG.E.CONSTANT R14, desc[UR12][R14.64] ;  /* 0x0000000c0e0e7981 */ /* 0x000ea2000c1e9900 */
[----:B------:R-:W0:Y:S01]  /*0380*/  S2UR UR5, SR_CgaCtaId ;  /* 0x00000000000579c3 */ /* 0x000e220000008800 */
[----:B------:R-:W-:Y:S01]  /*0390*/  UMOV UR4, 0x400 ;  /* 0x0000040000047882 */ /* 0x000fe20000000000 */
[----:B------:R-:W-:Y:S01]  /*03a0*/  IMAD.U32 R19, RZ, RZ, UR8 ;  /* 0x00000008ff137e24 */ /* 0x000fe2000f8e00ff */
[----:B------:R-:W-:Y:S01]  /*03b0*/  LEA R17, R5, UR17, 0x2 ;  /* 0x0000001105117c11 */ /* 0x000fe2000f8e10ff */
[----:B0-----:R-:W-:-:S06]  /*03c0*/  ULEA UR4, UR5, UR4, 0x18 ;  /* 0x0000000405047291 */ /* 0x001fcc000f8ec0ff */
[C---:B------:R-:W-:Y:S01]  /*03d0*/  LEA R4, R5.reuse, UR4, 0x2 ;  /* 0x0000000405047c11 */ /* 0x040fe2000f8e10ff */
[----:B------:R-:W-:-:S04]  /*03e0*/  VIADD R5, R5, UR14 ;  /* 0x0000000e05057c36 */ /* 0x000fc80008000000 */
[----:B------:R-:W-:Y:S01]  /*03f0*/  IMAD R16, R19, 0x8, R4 ;  /* 0x0000000813107824 */ /* 0x000fe200078e0204 */
[----:B------:R1:W-:Y:S01]  /*0400*/  STS [R4], R13 ;  /* 0x0000000d04007388 */ /* 0x0003e20000000800 */
[----:B------:R-:W-:-:S03]  /*0410*/  ISETP.GE.U32.AND P1, PT, R5, R19, PT ;  /* 0x000000130500720c */ /* 0x000fc60003f26070 */
[----:B--2---:R1:W-:Y:S04]  /*0420*/  STS [R17], R14 ;  /* 0x0000000e11007388 */ /* 0x0043e80000000800 */
[----:B------:R1:W-:Y:S06]  /*0430*/  STS [R16], R3 ;  /* 0x0000000310007388 */ /* 0x0003ec0000000800 */
[----:B------:R-:W-:Y:S05]  /*0440*/  @!P1 BRA `(.L_x_5) ;  /* 0xfffffffc00709947 */ /* 0x000fea000383ffff */
.L_x_1:
[----:B------:R-:W-:Y:S05]  /*0450*/  BSYNC.RECONVERGENT B0 ;  /* 0x0000000000007941 */ /* 0x000fea0003800200 */
.L_x_0:
[----:B------:R-:W-:Y:S01]  /*0460*/  BAR.SYNC.DEFER_BLOCKING 0x0 ;  /* 0x0000000000007b1d */ /* 0x000fe20000010000 */
[C---:B------:R-:W-:Y:S01]  /*0470*/  ISETP.GE.U32.AND P1, PT, R0.reuse, R19, PT ;  /* 0x000000130000720c */ /* 0x040fe20003f26070 */
[----:B-1----:R-:W-:Y:S01]  /*0480*/  HFMA2 R3, -RZ, RZ, 0, 0 ;  /* 0x00000000ff037431 */ /* 0x002fe200000001ff */
[----:B------:R-:W-:-:S03]  /*0490*/  LEA R4, R0, UR7, 0x2 ;  /* 0x0000000700047c11 */ /* 0x000fc6000f8e10ff */
[----:B------:R-:W-:Y:S08]  /*04a0*/  BSSY.RECONVERGENT B0, `(.L_x_6) ;  /* 0x000000a000007945 */ /* 0x000ff00003800200 */
[----:B------:R-:W-:Y:S05]  /*04b0*/  @P1 BRA `(.L_x_7) ;  /* 0x0000000000201947 */ /* 0x000fea0003800000 */
[----:B------:R-:W-:Y:S02]  /*04c0*/  IMAD.MOV.U32 R3, RZ, RZ, RZ ;  /* 0x000000ffff037224 */ /* 0x000fe400078e00ff */
[----:B------:R-:W-:-:S07]  /*04d0*/  IMAD.MOV.U32 R5, RZ, RZ, R0 ;  /* 0x000000ffff057224 */ /* 0x000fce00078e0000 */
.L_x_8:
[C---:B------:R-:W-:Y:S01]  /*04e0*/  LEA R6, R5.reuse, UR16, 0x2 ;  /* 0x0000001005067c11 */ /* 0x040fe2000f8e10ff */
[----:B------:R-:W-:-:S05]  /*04f0*/  VIADD R5, R5, UR14 ;  /* 0x0000000e05057c36 */ /* 0x000fca0008000000 */
[----:B------:R-:W0:Y:S01]  /*0500*/  LDS R6, [R6] ;  /* 0x0000000006067984 */ /* 0x000e220000000800 */
[----:B------:R-:W-:Y:S01]  /*0510*/  ISETP.GE.U32.AND P1, PT, R5, R19, PT ;  /* 0x000000130500720c */ /* 0x000fe20003f26070 */
[----:B0-----:R-:W-:-:S12]  /*0520*/  FADD R3, R6, R3 ;  /* 0x0000000306037221 */ /* 0x001fd80000000000 */
[----:B------:R-:W-:Y:S05]  /*0530*/  @!P1 BRA `(.L_x_8) ;  /* 0xfffffffc00e89947 */ /* 0x000fea000383ffff */
.L_x_7:
[----:B------:R-:W-:Y:S05]  /*0540*/  BSYNC.RECONVERGENT B0 ;  /* 0x0000000000007941 */ /* 0x000fea0003800200 */
.L_x_6:
[----:B------:R0:W-:Y:S01]  /*0550*/  STS [R4], R3 ;  /* 0x0000000304007388 */ /* 0x0001e20000000800 */
[----:B------:R-:W-:Y:S01]  /*0560*/  UISETP.GE.U32.AND UP0, UPT, UR14, 0x2, UPT ;  /* 0x000000020e00788c */ /* 0x000fe2000bf06070 */
[----:B------:R-:W-:Y:S08]  /*0570*/  BAR.SYNC.DEFER_BLOCKING 0x0 ;  /* 0x0000000000007b1d */ /* 0x000ff00000010000 */
[----:B0-----:R-:W-:Y:S05]  /*0580*/  BRA.U !UP0, `(.L_x_9) ;  /* 0x0000000108387547 */ /* 0x001fea000b800000 */
[----:B------:R-:W-:-:S07]  /*0590*/  MOV R3, UR14 ;  /* 0x0000000e00037c02 */ /* 0x000fce0008000f00 */
.L_x_10:
[----:B------:R-:W-:-:S05]  /*05a0*/  SHF.R.U32.HI R9, RZ, 0x1, R3 ;  /* 0x00000001ff097819 */ /* 0x000fca0000011603 */
[----:B------:R-:W-:-:S05]  /*05b0*/  IMAD.IADD R5, R9, 0x1, R0 ;  /* 0x0000000109057824 */ /* 0x000fca00078e0200 */
[----:B------:R-:W-:-:S04]  /*05c0*/  ISETP.GE.U32.AND P1, PT, R5, UR14, PT ;  /* 0x0000000e05007c0c */ /* 0x000fc8000bf26070 */
[----:B------:R-:W-:-:S13]  /*05d0*/  ISETP.GE.U32.OR P1, PT, R0, R9, P1 ;  /* 0x000000090000720c */ /* 0x000fda0000f26470 */
[----:B------:R-:W-:Y:S01]  /*05e0*/  @!P1 IMAD R5, R9, 0x4, R4 ;  /* 0x0000000409059824 */ /* 0x000fe200078e0204 */
[----:B------:R-:W-:Y:S05]  /*05f0*/  @!P1 LDS R6, [R4] ;  /* 0x0000000004069984 */ /* 0x000fea0000000800 */
[----:B------:R-:W0:Y:S02]  /*0600*/  @!P1 LDS R5, [R5] ;  /* 0x0000000005059984 */ /* 0x000e240000000800 */
[----:B0-----:R-:W-:-:S05]  /*0610*/  @!P1 FADD R7, R5, R6 ;  /* 0x0000000605079221 */ /* 0x001fca0000000000 */
[----:B------:R0:W-:Y:S01]  /*0620*/  @!P1 STS [R4], R7 ;  /* 0x0000000704009388 */ /* 0x0001e20000000800 */
[----:B------:R-:W-:Y:S01]  /*0630*/  BAR.SYNC.DEFER_BLOCKING 0x0 ;  /* 0x0000000000007b1d */ /* 0x000fe20000010000 */
[----:B------:R-:W-:Y:S01]  /*0640*/  ISETP.GT.U32.AND P1, PT, R3, 0x3, PT ;  /* 0x000000030300780c */ /* 0x000fe20003f24070 */
[----:B------:R-:W-:-:S12]  /*0650*/  IMAD.MOV.U32 R3, RZ, RZ, R9 ;  /* 0x000000ffff037224 */ /* 0x000fd800078e0009 */
[----:B0-----:R-:W-:Y:S05]  /*0660*/  @P1 BRA `(.L_x_10) ;  /* 0xfffffffc00cc1947 */ /* 0x001fea000383ffff */
.L_x_9:
[----:B------:R-:W0:Y:S01]  /*0670*/  LDCU UR4, c[0x0][0x3a0] ;  /* 0x00007400ff0477ac */ /* 0x000e220008000800 */
[----:B------:R-:W1:Y:S01]  /*0680*/  LDS R7, [UR7] ;  /* 0x00000007ff077984 */ /* 0x000e620008000800 */
[----:B------:R-:W-:Y:S01]  /*0690*/  BSSY.RECONVERGENT B0, `(.L_x_11) ;  /* 0x000001a000007945 */ /* 0x000fe20003800200 */
[----:B------:R-:W2:Y:S01]  /*06a0*/  LDCU UR5, c[0x0][0x3a0] ;  /* 0x00007400ff0577ac */ /* 0x000ea20008000800 */
[----:B------:R-:W-:Y:S01]  /*06b0*/  BAR.SYNC.DEFER_BLOCKING 0x0 ;  /* 0x0000000000007b1d */ /* 0x000fe20000010000 */
[----:B0-----:R-:W-:-:S13]  /*06c0*/  ISETP.GE.U32.AND P1, PT, R0, UR4, PT ;  /* 0x0000000400007c0c */ /* 0x001fda000bf26070 */
[----:B--2---:R-:W-:Y:S05]  /*06d0*/  @P1 BRA `(.L_x_12) ;  /* 0x0000000000541947 */ /* 0x004fea0003800000 */
[----:B------:R-:W-:-:S07]  /*06e0*/  MOV R3, R0 ;  /* 0x0000000000037202 */ /* 0x000fce0000000f00 */
.L_x_15:
[C---:B0-----:R-:W-:Y:S01]  /*06f0*/  LEA R5, R3.reuse, UR16, 0x2 ;  /* 0x0000001003057c11 */ /* 0x041fe2000f8e10ff */
[----:B-1----:R-:W0:Y:S01]  /*0700*/  MUFU.RCP R6, R7 ;  /* 0x0000000700067308 */ /* 0x002e220000001000 */
[----:B------:R-:W-:Y:S01]  /*0710*/  VIADD R3, R3, UR14 ;  /* 0x0000000e03037c36 */ /* 0x000fe20008000000 */
[----:B------:R-:W-:Y:S02]  /*0720*/  BSSY.RECONVERGENT B1, `(.L_x_13) ;  /* 0x000000e000017945 */ /* 0x000fe40003800200 */
[----:B------:R-:W1:Y:S02]  /*0730*/  LDS R18, [R5] ;  /* 0x0000000005127984 */ /* 0x000e640000000800 */
[----:B------:R-:W-:Y:S01]  /*0740*/  ISETP.GE.U32.AND P3, PT, R3, UR5, PT ;  /* 0x0000000503007c0c */ /* 0x000fe2000bf66070 */
[----:B0-----:R-:W-:-:S04]  /*0750*/  FFMA R9, -R7, R6, 1 ;  /* 0x3f80000007097423 */ /* 0x001fc80000000106 */
[----:B------:R-:W-:Y:S01]  /*0760*/  FFMA R9, R6, R9, R6 ;  /* 0x0000000906097223 */ /* 0x000fe20000000006 */
[----:B-1----:R-:W0:Y:S03]  /*0770*/  FCHK P1, R18, R7 ;  /* 0x0000000712007302 */ /* 0x002e260000020000 */
[----:B------:R-:W-:-:S04]  /*0780*/  FFMA R6, R18, R9, RZ ;  /* 0x0000000912067223 */ /* 0x000fc800000000ff */
[----:B------:R-:W-:-:S04]  /*0790*/  FFMA R8, -R7, R6, R18 ;  /* 0x0000000607087223 */ /* 0x000fc80000000112 */
[----:B------:R-:W-:Y:S01]  /*07a0*/  FFMA R6, R9, R8, R6 ;  /* 0x0000000809067223 */ /* 0x000fe20000000006 */
[----:B0-----:R-:W-:Y:S06]  /*07b0*/  @!P1 BRA `(.L_x_14) ;  /* 0x0000000000109947 */ /* 0x001fec0003800000 */
[----:B------:R-:W-:Y:S01]  /*07c0*/  IMAD.MOV.U32 R19, RZ, RZ, R7 ;  /* 0x000000ffff137224 */ /* 0x000fe200078e0007 */
[----:B------:R-:W-:-:S07]  /*07d0*/  MOV R21, 0x7f0 ;  /* 0x000007f000157802 */ /* 0x000fce0000000f00 */
[----:B------:R-:W-:Y:S05]  /*07e0*/  CALL.REL.NOINC `($__internal_1_$__cuda_sm3x_div_rn_noftz_f32_slowpath) ;  /* 0x00000034009c7944 */ /* 0x000fea0003c00000 */
[----:B------:R-:W-:-:S07]  /*07f0*/  IMAD.MOV.U32 R6, RZ, RZ, R20 ;  /* 0x000000ffff067224 */ /* 0x000fce00078e0014 */
.L_x_14:
[----:B------:R-:W-:Y:S05]  /*0800*/  BSYNC.RECONVERGENT B1 ;  /* 0x0000000000017941 */ /* 0x000fea0003800200 */
.L_x_13:
[----:B------:R0:W-:Y:S01]  /*0810*/  STS [R5], R6 ;  /* 0x0000000605007388 */ /* 0x0001e20000000800 */
[----:B------:R-:W-:Y:S05]  /*0820*/  @!P3 BRA `(.L_x_15) ;  /* 0xfffffffc00b0b947 */ /* 0x000fea000383ffff */
.L_x_12:
[----:B------:R-:W-:Y:S05]  /*0830*/  BSYNC.RECONVERGENT B0 ;  /* 0x0000000000007941 */ /* 0x000fea0003800200 */
.L_x_11:
[----:B------:R-:W2:Y:S01]  /*0840*/  LDCU UR4, c[0x0][0x3a0] ;  /* 0x00007400ff0477ac */ /* 0x000ea20008000800 */
[----:B------:R-:W-:Y:S01]  /*0850*/  BSSY.RECONVERGENT B0, `(.L_x_16) ;  /* 0x0000011000007945 */ /* 0x000fe20003800200 */
[----:B------:R-:W-:Y:S01]  /*0860*/  HFMA2 R3, -RZ, RZ, 0, 0 ;  /* 0x00000000ff037431 */ /* 0x000fe200000001ff */
[----:B------:R-:W3:Y:S01]  /*0870*/  LDCU UR5, c[0x0][0x3a0] ;  /* 0x00007400ff0577ac */ /* 0x000ee20008000800 */
[----:B------:R-:W-:Y:S01]  /*0880*/  BAR.SYNC.DEFER_BLOCKING 0x0 ;  /* 0x0000000000007b1d */ /* 0x000fe20000010000 */
[C---:B--2---:R-:W-:Y:S02]  /*0890*/  ISETP.GE.U32.AND P1, PT, R0.reuse, UR4, PT ;  /* 0x0000000400007c0c */ /* 0x044fe4000bf26070 */
[----:B---3--:R-:W-:-:S11]  /*08a0*/  ISETP.GE.U32.AND P2, PT, R0, UR5, PT ;  /* 0x0000000500007c0c */ /* 0x008fd6000bf46070 */
[----:B------:R-:W-:Y:S05]  /*08b0*/  @P1 BRA `(.L_x_17) ;  /* 0x0000000000281947 */ /* 0x000fea0003800000 */
[----:B------:R-:W-:Y:S02]  /*08c0*/  IMAD.MOV.U32 R3, RZ, RZ, RZ ;  /* 0x000000ffff037224 */ /* 0x000fe400078e00ff */
[----:B0-----:R-:W-:-:S07]  /*08d0*/  IMAD.MOV.U32 R5, RZ, RZ, R0 ;  /* 0x000000ffff057224 */ /* 0x001fce00078e0000 */
.L_x_18:
[C---:B------:R-:W-:Y:S02]  /*08e0*/  LEA R6, R5.reuse, UR16, 0x2 ;  /* 0x0000001005067c11 */ /* 0x040fe4000f8e10ff */
[C---:B-1----:R-:W-:Y:S01]  /*08f0*/  LEA R7, R5.reuse, UR17, 0x2 ;  /* 0x0000001105077c11 */ /* 0x042fe2000f8e10ff */
[----:B------:R-:W-:-:S03]  /*0900*/  VIADD R5, R5, UR14 ;  /* 0x0000000e05057c36 */ /* 0x000fc60008000000 */
[----:B------:R-:W-:Y:S02]  /*0910*/  LDS R6, [R6] ;  /* 0x0000000006067984 */ /* 0x000fe40000000800 */
[----:B------:R-:W-:Y:S02]  /*0920*/  ISETP.GE.U32.AND P1, PT, R5, UR4, PT ;  /* 0x0000000405007c0c */ /* 0x000fe4000bf26070 */
[----:B------:R-:W0:Y:S02]  /*0930*/  LDS R7, [R7] ;  /* 0x0000000007077984 */ /* 0x000e240000000800 */
[----:B0-----:R-:W-:-:S09]  /*0940*/  FFMA R3, R6, R7, R3 ;  /* 0x0000000706037223 */ /* 0x001fd20000000003 */
[----:B------:R-:W-:Y:S05]  /*0950*/  @!P1 BRA `(.L_x_18) ;  /* 0xfffffffc00e09947 */ /* 0x000fea000383ffff */
.L_x_17:
[----:B------:R-:W-:Y:S05]  /*0960*/  BSYNC.RECONVERGENT B0 ;  /* 0x0000000000007941 */ /* 0x000fea0003800200 */
.L_x_16:
[----:B------:R2:W-:Y:S01]  /*0970*/  STS [R4], R3 ;  /* 0x0000000304007388 */ /* 0x0005e20000000800 */
[----:B------:R-:W-:Y:S01]  /*0980*/  UISETP.GE.U32.AND UP0, UPT, UR14, 0x2, UPT ;  /* 0x000000020e00788c */ /* 0x000fe2000bf06070 */
[----:B------:R-:W-:Y:S01]  /*0990*/  MOV R9, RZ ;  /* 0x000000ff00097202 */ /* 0x000fe20000000f00 */
[----:B------:R-:W-:Y:S07]  /*09a0*/  BAR.SYNC.DEFER_BLOCKING 0x0 ;  /* 0x0000000000007b1d */ /* 0x000fee0000010000 */
[----:B--2---:R-:W-:Y:S05]  /*09b0*/  BRA.U !UP0, `(.L_x_19) ;  /* 0x0000000108387547 */ /* 0x004fea000b800000 */
[----:B------:R-:W-:-:S07]  /*09c0*/  IMAD.U32 R3, RZ, RZ, UR14 ;  /* 0x0000000eff037e24 */ /* 0x000fce000f8e00ff */
.L_x_20:
[----:B------:R-:W-:-:S05]  /*09d0*/  SHF.R.U32.HI R11, RZ, 0x1, R3 ;  /* 0x00000001ff0b7819 */ /* 0x000fca0000011603 */
[----:B0-----:R-:W-:-:S05]  /*09e0*/  IMAD.IADD R5, R11, 0x1, R0 ;  /* 0x000000010b057824 */ /* 0x001fca00078e0200 */
[----:B------:R-:W-:-:S04]  /*09f0*/  ISETP.GE.U32.AND P1, PT, R5, UR14, PT ;  /* 0x0000000e05007c0c */ /* 0x000fc8000bf26070 */
[----:B------:R-:W-:-:S13]  /*0a00*/  ISETP.GE.U32.OR P1, PT, R0, R11, P1 ;  /* 0x0000000b0000720c */ /* 0x000fda0000f26470 */
[----:B------:R-:W-:Y:S01]  /*0a10*/  @!P1 IMAD R5, R11, 0x4, R4 ;  /* 0x000000040b059824 */ /* 0x000fe200078e0204 */
[----:B------:R-:W-:Y:S05]  /*0a20*/  @!P1 LDS R6, [R4] ;  /* 0x0000000004069984 */ /* 0x000fea0000000800 */
[----:B------:R-:W1:Y:S02]  /*0a30*/  @!P1 LDS R5, [R5] ;  /* 0x0000000005059984 */ /* 0x000e640000000800 */
[----:B-1----:R-:W-:-:S05]  /*0a40*/  @!P1 FADD R7, R5, R6 ;  /* 0x0000000605079221 */ /* 0x002fca0000000000 */
[----:B------:R2:W-:Y:S01]  /*0a50*/  @!P1 STS [R4], R7 ;  /* 0x0000000704009388 */ /* 0x0005e20000000800 */
[----:B------:R-:W-:Y:S01]  /*0a60*/  BAR.SYNC.DEFER_BLOCKING 0x0 ;  /* 0x0000000000007b1d */ /* 0x000fe20000010000 */
[----:B------:R-:W-:Y:S02]  /*0a70*/  ISETP.GT.U32.AND P1, PT, R3, 0x3, PT ;  /* 0x000000030300780c */ /* 0x000fe40003f24070 */
[----:B------:R-:W-:-:S11]  /*0a80*/  MOV R3, R11 ;  /* 0x0000000b00037202 */ /* 0x000fd60000000f00 */
[----:B--2---:R-:W-:Y:S05]  /*0a90*/  @P1 BRA `(.L_x_20) ;  /* 0xfffffffc00cc1947 */ /* 0x004fea000383ffff */
.L_x_19:
[----:B------:R-:W2:Y:S01]  /*0aa0*/  LDS R3, [UR7] ;  /* 0x00000007ff037984 */ /* 0x000ea20008000800 */
[----:B------:R-:W-:Y:S01]  /*0ab0*/  BSSY.RECONVERGENT B0, `(.L_x_21) ;  /* 0x000000f000007945 */ /* 0x000fe20003800200 */
[----:B------:R-:W-:Y:S06]  /*0ac0*/  BAR.SYNC.DEFER_BLOCKING 0x0 ;  /* 0x0000000000007b1d */ /* 0x000fec0000010000 */
[----:B------:R-:W-:Y:S05]  /*0ad0*/  @P2 BRA `(.L_x_22) ;  /* 0x0000000000302947 */ /* 0x000fea0003800000 */
[----:B------:R-:W-:Y:S02]  /*0ae0*/  IMAD.MOV.U32 R9, RZ, RZ, RZ ;  /* 0x000000ffff097224 */ /* 0x000fe400078e00ff */
[----:B0-----:R-:W-:-:S07]  /*0af0*/  IMAD.MOV.U32 R5, RZ, RZ, R0 ;  /* 0x000000ffff057224 */ /* 0x001fce00078e0000 */
.L_x_23:
[C---:B------:R-:W-:Y:S02]  /*0b00*/  LEA R6, R5.reuse, UR17, 0x2 ;  /* 0x0000001105067c11 */ /* 0x040fe4000f8e10ff */
[C---:B-1----:R-:W-:Y:S01]  /*0b10*/  LEA R7, R5.reuse, UR16, 0x2 ;  /* 0x0000001005077c11 */ /* 0x042fe2000f8e10ff */
[----:B------:R-:W-:-:S03]  /*0b20*/  VIADD R5, R5, UR14 ;  /* 0x0000000e05057c36 */ /* 0x000fc60008000000 */
[----:B------:R-:W2:Y:S02]  /*0b30*/  LDS R6, [R6] ;  /* 0x0000000006067984 */ /* 0x000ea40000000800 */
[----:B------:R-:W-:Y:S02]  /*0b40*/  ISETP.GE.U32.AND P1, PT, R5, UR5, PT ;  /* 0x0000000505007c0c */ /* 0x000fe4000bf26070 */
[----:B------:R-:W0:Y:S01]  /*0b50*/  LDS R7, [R7] ;  /* 0x0000000007077984 */ /* 0x000e220000000800 */
[----:B--2---:R-:W-:-:S04]  /*0b60*/  FADD R8, -R3, R6 ;  /* 0x0000000603087221 */ /* 0x004fc80000000100 */
[----:B0-----:R-:W-:-:S04]  /*0b70*/  FMUL R10, R8, R7 ;  /* 0x00000007080a7220 */ /* 0x001fc80000400000 */
[----:B------:R-:W-:Y:S02]  /*0b80*/  FFMA R9, R8, R10, R9 ;  /* 0x0000000a08097223 */ /* 0x000fe40000000009 */
[----:B------:R-:W-:Y:S05]  /*0b90*/  @!P1 BRA `(.L_x_23) ;  /* 0xfffffffc00d89947 */ /* 0x000fea000383ffff */
.L_x_22:
[----:B------:R-:W-:Y:S05]  /*0ba0*/  BSYNC.RECONVERGENT B0 ;  /* 0x0000000000007941 */ /* 0x000fea0003800200 */
.L_x_21:
[----:B------:R3:W-:Y:S01]  /*0bb0*/  STS [R4], R9 ;  /* 0x0000000904007388 */ /* 0x0007e20000000800 */
[----:B------:R-:W-:Y:S01]  /*0bc0*/  UISETP.GE.U32.AND UP0, UPT, UR14, 0x2, UPT ;  /* 0x000000020e00788c */ /* 0x000fe2000bf06070 */
[----:B------:R-:W-:Y:S08]  /*0bd0*/  BAR.SYNC.DEFER_BLOCKING 0x0 ;  /* 0x0000000000007b1d */ /* 0x000ff00000010000 */
[----:B---3--:R-:W-:Y:S05]  /*0be0*/  BRA.U !UP0, `(.L_x_24) ;  /* 0x0000000108387547 */ /* 0x008fea000b800000 */
[----:B0-----:R-:W-:-:S07]  /*0bf0*/  MOV R5, UR14 ;  /* 0x0000000e00057c02 */ /* 0x001fce0008000f00 */
.L_x_25:
[----:B------:R-:W-:-:S05]  /*0c00*/  SHF.R.U32.HI R9, RZ, 0x1, R5 ;  /* 0x00000001ff097819 */ /* 0x000fca0000011605 */
[----:B------:R-:W-:-:S05]  /*0c10*/  IMAD.IADD R6, R9, 0x1, R0 ;  /* 0x0000000109067824 */ /* 0x000fca00078e0200 */
[----:B------:R-:W-:-:S04]  /*0c20*/  ISETP.GE.U32.AND P1, PT, R6, UR14, PT ;  /* 0x0000000e06007c0c */ /* 0x000fc8000bf26070 */
[----:B------:R-:W-:-:S13]  /*0c30*/  ISETP.GE.U32.OR P1, PT, R0, R9, P1 ;  /* 0x000000090000720c */ /* 0x000fda0000f26470 */
[----:B------:R-:W-:Y:S01]  /*0c40*/  @!P1 IMAD R6, R9, 0x4, R4 ;  /* 0x0000000409069824 */ /* 0x000fe200078e0204 */
[----:B-1----:R-:W-:Y:S05]  /*0c50*/  @!P1 LDS R7, [R4] ;  /* 0x0000000004079984 */ /* 0x002fea0000000800 */
[----:B------:R-:W0:Y:S02]  /*0c60*/  @!P1 LDS R6, [R6] ;  /* 0x0000000006069984 */ /* 0x000e240000000800 */
[----:B0-----:R-:W-:-:S05]  /*0c70*/  @!P1 FADD R7, R6, R7 ;  /* 0x0000000706079221 */ /* 0x001fca0000000000 */
[----:B------:R3:W-:Y:S01]  /*0c80*/  @!P1 STS [R4], R7 ;  /* 0x0000000704009388 */ /* 0x0007e20000000800 */
[----:B------:R-:W-:Y:S01]  /*0c90*/  BAR.SYNC.DEFER_BLOCKING 0x0 ;  /* 0x0000000000007b1d */ /* 0x000fe20000010000 */
[----:B------:R-:W-:Y:S01]  /*0ca0*/  ISETP.GT.U32.AND P1, PT, R5, 0x3, PT ;  /* 0x000000030500780c */ /* 0x000fe20003f24070 */
[----:B------:R-:W-:-:S12]  /*0cb0*/  IMAD.MOV.U32 R5, RZ, RZ, R9 ;  /* 0x000000ffff057224 */ /* 0x000fd800078e0009 */
[----:B---3--:R-:W-:Y:S05]  /*0cc0*/  @P1 BRA `(.L_x_25) ;  /* 0xfffffffc00cc1947 */ /* 0x008fea000383ffff */
.L_x_24:
[----:B------:R-:W3:Y:S01]  /*0cd0*/  LDS R4, [UR7] ;  /* 0x00000007ff047984 */ /* 0x000ee20008000800 */
[----:B------:R-:W-:Y:S01]  /*0ce0*/  BSSY.RECONVERGENT B0, `(.L_x_26) ;  /* 0x0000117000007945 */ /* 0x000fe20003800200 */
[----:B------:R-:W-:Y:S06]  /*0cf0*/  BAR.SYNC.DEFER_BLOCKING 0x0 ;  /* 0x0000000000007b1d */ /* 0x000fec0000010000 */
[----:B------:R-:W-:Y:S05]  /*0d00*/  @P0 BRA `(.L_x_27) ;  /* 0x0000001000500947 */ /* 0x000fea0003800000 */
[----:B0-----:R-:W-:Y:S01]  /*0d10*/  PRMT R5, RZ, 0x7610, R5 ;  /* 0x00007610ff057816 */ /* 0x001fe20000000005 */
[----:B------:R-:W-:Y:S01]  /*0d20*/  UMOV UR4, URZ ;  /* 0x000000ff00047c82 */ /* 0x000fe20008000000 */
[----:B------:R-:W-:Y:S01]  /*0d30*/  PRMT R6, RZ, 0x7610, R6 ;  /* 0x00007610ff067816 */ /* 0x000fe20000000006 */
[----:B------:R-:W-:-:S06]  /*0d40*/  UMOV UR8, UR6 ;  /* 0x0000000600087c82 */ /* 0x000fcc0008000000 */
.L_x_45:
[----:B0-----:R-:W0:Y:S01]  /*0d50*/  LDCU UR11, c[0x0][0x3a0] ;  /* 0x00007400ff0b77ac */ /* 0x001e220008000800 */
[----:B------:R-:W-:Y:S02]  /*0d60*/  UIADD3 UR5, UPT, UPT, UR4, 0x1, URZ ;  /* 0x0000000104057890 */ /* 0x000fe4000fffe0ff */
[----:B------:R-:W-:Y:S02]  /*0d70*/  UMOV UR9, UR4 ;  /* 0x0000000400097c82 */ /* 0x000fe40008000000 */
[----:B------:R-:W-:-:S03]  /*0d80*/  UISETP.NE.AND UP0, UPT, UR5, UR6, UPT ;  /* 0x000000060500728c */ /* 0x000fc6000bf05270 */
[----:B------:R-:W-:Y:S01]  /*0d90*/  UMOV UR4, UR5 ;  /* 0x0000000500047c82 */ /* 0x000fe20008000000 */
[----:B0-----:R-:W-:-:S09]  /*0da0*/  UISETP.NE.AND UP1, UPT, UR5, UR11, UPT ;  /* 0x0000000b0500728c */ /* 0x001fd2000bf25270 */
[----:B-1--4-:R-:W-:Y:S05]  /*0db0*/  BRA.U !UP1, `(.L_x_28) ;  /* 0x0000001109147547 */ /* 0x012fea000b800000 */
[----:B------:R-:W-:-:S04]  /*0dc0*/  UIADD3 UR5, UPT, UPT, -UR9, -0x2, UR11 ;  /* 0xfffffffe09057890 */ /* 0x000fc8000fffe10b */
[----:B------:R-:W-:-:S03]  /*0dd0*/  UISETP.GE.U32.AND UP1, UPT, UR5, 0x7, UPT ;  /* 0x000000070500788c */ /* 0x000fc6000bf26070 */
[----:B------:R-:W-:-:S06]  /*0de0*/  UMOV UR5, URZ ;  /* 0x000000ff00057c82 */ /* 0x000fcc0008000000 */
[----:B------:R-:W-:Y:S05]  /*0df0*/  BRA.U !UP1, `(.L_x_29) ;  /* 0x0000000509e87547 */ /* 0x000fea000b800000 */
[----:B------:R-:W0:Y:S01]  /*0e00*/  S2UR UR10, SR_CgaCtaId ;  /* 0x00000000000a79c3 */ /* 0x000e220000008800 */
[----:B------:R-:W-:Y:S01]  /*0e10*/  ULOP3.LUT UR5, UR8, 0xfffffff8, URZ, 0xc0, !UPT ;  /* 0xfffffff808057892 */ /* 0x000fe2000f8ec0ff */
[----:B------:R-:W-:Y:S01]  /*0e20*/  UMOV UR9, 0x400 ;  /* 0x0000040000097882 */ /* 0x000fe20000000000 */
[----:B------:R-:W4:Y:S02]  /*0e30*/  LDCU UR11, c[0x0][0x3a0] ;  /* 0x00007400ff0b77ac */ /* 0x000f240008000800 */
[----:B------:R-:W-:Y:S02]  /*0e40*/  UIADD3 UR18, UPT, UPT, -UR5, URZ, URZ ;  /* 0x000000ff05127290 */ /* 0x000fe4000fffe1ff */
[----:B0---4-:R-:W-:-:S12]  /*0e50*/  ULEA UR9, UR10, UR9, 0x18 ;  /* 0x000000090a097291 */ /* 0x011fd8000f8ec0ff */
.L_x_38:
[----:B0-----:R-:W0:Y:S01]  /*0e60*/  LDS.64 R12, [UR9] ;  /* 0x00000009ff0c7984 */ /* 0x001e220008000a00 */
[----:B------:R-:W-:Y:S02]  /*0e70*/  ULEA UR19, UR11, UR9, 0x2 ;  /* 0x000000090b137291 */ /* 0x000fe4000f8e10ff */
[----:B------:R-:W-:Y:S01]  /*0e80*/  ULEA UR20, UR11, UR9, 0x3 ;  /* 0x000000090b147291 */ /* 0x000fe2000f8e18ff */
[----:B0-----:R-:W-:-:S13]  /*0e90*/  FSETP.GT.AND P1, PT, R12, R13, PT ;  /* 0x0000000d0c00720b */ /* 0x001fda0003f24000 */
[----:B-1--4-:R-:W-:Y:S05]  /*0ea0*/  @!P1 BRA `(.L_x_30) ;  /* 0x0000000000309947 */ /* 0x012fea0003800000 */
[----:B------:R-:W-:Y:S01]  /*0eb0*/  MOV R14, R13 ;  /* 0x0000000d000e7202 */ /* 0x000fe20000000f00 */
[----:B------:R-:W-:-:S05]  /*0ec0*/  IMAD.MOV.U32 R15, RZ, RZ, R12 ;  /* 0x000000ffff0f7224 */ /* 0x000fca00078e000c */
[----:B------:R-:W-:Y:S04]  /*0ed0*/  STS.64 [UR9], R14 ;  /* 0x0000000eff007988 */ /* 0x000fe80008000a09 */
[----:B------:R-:W0:Y:S04]  /*0ee0*/  LDS R8, [UR19+0x4] ;  /* 0x00000413ff087984 */ /* 0x000e280008000800 */
[----:B-1----:R-:W1:Y:S04]  /*0ef0*/  LDS R7, [UR19] ;  /* 0x00000013ff077984 */ /* 0x002e680008000800 */
[----:B0-----:R-:W-:Y:S04]  /*0f00*/  STS [UR19], R8 ;  /* 0x00000008ff007988 */ /* 0x001fe80008000813 */
[----:B-1----:R-:W-:Y:S04]  /*0f10*/  STS [UR19+0x4], R7 ;  /* 0x00000407ff007988 */ /* 0x002fe80008000813 */
[----:B------:R-:W0:Y:S02]  /*0f20*/  LDS.64 R10, [UR20] ;  /* 0x00000014ff0a7984 */ /* 0x000e240008000a00 */
[----:B0-----:R-:W-:-:S02]  /*0f30*/  IMAD.MOV.U32 R16, RZ, RZ, R11 ;  /* 0x000000ffff107224 */ /* 0x001fc400078e000b */
[----:B------:R-:W-:-:S05]  /*0f40*/  IMAD.MOV.U32 R17, RZ, RZ, R10 ;  /* 0x000000ffff117224 */ /* 0x000fca00078e000a */
[----:B------:R0:W-:Y:S04]  /*0f50*/  STS.64 [UR20], R16 ;  /* 0x00000010ff007988 */ /* 0x0001e80008000a14 */
[----:B------:R-:W4:Y:S02]  /*0f60*/  LDS R13, [UR9+0x4] ;  /* 0x00000409ff0d7984 */ /* 0x000f240008000800 */
.L_x_30:
[----:B------:R-:W4:Y:S02]  /*0f70*/  LDS R11, [UR9+0x8] ;  /* 0x00000809ff0b7984 */ /* 0x000f240008000800 */
[----:B----4-:R-:W-:-:S13]  /*0f80*/  FSETP.GT.AND P1, PT, R13, R11, PT ;  /* 0x0000000b0d00720b */ /* 0x010fda0003f24000 */
[----:B------:R-:W-:Y:S05]  /*0f90*/  @!P1 BRA `(.L_x_31) ;  /* 0x00000000002c9947 */ /* 0x000fea0003800000 */
[----:B------:R-:W-:Y:S04]  /*0fa0*/  STS [UR9+0x4], R11 ;  /* 0x0000040bff007988 */ /* 0x000fe80008000809 */
[----:B------:R-:W-:Y:S04]  /*0fb0*/  STS [UR9+0x8], R13 ;  /* 0x0000080dff007988 */ /* 0x000fe80008000809 */
[----:B------:R-:W4:Y:S04]  /*0fc0*/  LDS R8, [UR19+0x8] ;  /* 0x00000813ff087984 */ /* 0x000f280008000800 */
[----:B-1----:R-:W1:Y:S04]  /*0fd0*/  LDS R7, [UR19+0x4] ;  /* 0x00000413ff077984 */ /* 0x002e680008000800 */
[----:B----4-:R-:W-:Y:S04]  /*0fe0*/  STS [UR19+0x4], R8 ;  /* 0x00000408ff007988 */ /* 0x010fe80008000813 */
[----:B-1----:R-:W-:Y:S04]  /*0ff0*/  STS [UR19+0x8], R7 ;  /* 0x00000807ff007988 */ /* 0x002fe80008000813 */
[----:B------:R-:W1:Y:S04]  /*1000*/  LDS R10, [UR20+0x8] ;  /* 0x00000814ff0a7984 */ /* 0x000e680008000800 */
[----:B------:R-:W4:Y:S04]  /*1010*/  LDS R9, [UR20+0x4] ;  /* 0x00000414ff097984 */ /* 0x000f280008000800 */
[----:B-1----:R1:W-:Y:S04]  /*1020*/  STS [UR20+0x4], R10 ;  /* 0x0000040aff007988 */ /* 0x0023e80008000814 */
[----:B----4-:R1:W-:Y:S04]  /*1030*/  STS [UR20+0x8], R9 ;  /* 0x00000809ff007988 */ /* 0x0103e80008000814 */
[----:B------:R-:W4:Y:S02]  /*1040*/  LDS R11, [UR9+0x8] ;  /* 0x00000809ff0b7984 */ /* 0x000f240008000800 */
.L_x_31:
[----:B-1----:R-:W4:Y:S02]  /*1050*/  LDS R10, [UR9+0xc] ;  /* 0x00000c09ff0a7984 */ /* 0x002f240008000800 */
[----:B----4-:R-:W-:-:S13]  /*1060*/  FSETP.GT.AND P1, PT, R11, R10, PT ;  /* 0x0000000a0b00720b */ /* 0x010fda0003f24000 */
[----:B------:R-:W-:Y:S05]  /*1070*/  @!P1 BRA `(.L_x_32) ;  /* 0x0000000000289947 */ /* 0x000fea0003800000 */
[----:B------:R-:W-:Y:S04]  /*1080*/  STS.64 [UR9+0x8], R10 ;  /* 0x0000080aff007988 */ /* 0x000fe80008000a09 */
[----:B------:R-:W1:Y:S04]  /*1090*/  LDS R8, [UR19+0xc] ;  /* 0x00000c13ff087984 */ /* 0x000e680008000800 */
[----:B------:R-:W4:Y:S04]  /*10a0*/  LDS R7, [UR19+0x8] ;  /* 0x00000813ff077984 */ /* 0x000f280008000800 */
[----:B-1----:R-:W-:Y:S04]  /*10b0*/  STS [UR19+0x8], R8 ;  /* 0x00000808ff007988 */ /* 0x002fe80008000813 */
[----:B----4-:R-:W-:Y:S04]  /*10c0*/  STS [UR19+0xc], R7 ;  /* 0x00000c07ff007988 */ /* 0x010fe80008000813 */
[----:B------:R-:W1:Y:S02]  /*10d0*/  LDS.64 R12, [UR20+0x8] ;  /* 0x00000814ff0c7984 */ /* 0x000e640008000a00 */
[----:B-1----:R-:W-:Y:S01]  /*10e0*/  MOV R14, R13 ;  /* 0x0000000d000e7202 */ /* 0x002fe20000000f00 */
[----:B------:R-:W-:-:S05]  /*10f0*/  IMAD.MOV.U32 R15, RZ, RZ, R12 ;  /* 0x000000ffff0f7224 */ /* 0x000fca00078e000c */
[----:B------:R1:W-:Y:S04]  /*1100*/  STS.64 [UR20+0x8], R14 ;  /* 0x0000080eff007988 */ /* 0x0003e80008000a14 */
[----:B------:R-:W4:Y:S02]  /*1110*/  LDS R10, [UR9+0xc] ;  /* 0x00000c09ff0a7984 */ /* 0x000f240008000800 */
.L_x_32:
[----:B------:R-:W4:Y:S02]  /*1120*/  LDS R13, [UR9+0x10] ;  /* 0x00001009ff0d7984 */ /* 0x000f240008000800 */
[----:B----4-:R-:W-:-:S13]  /*1130*/  FSETP.GT.AND P1, PT, R10, R13, PT ;  /* 0x0000000d0a00720b */ /* 0x010fda0003f24000 */
[----:B------:R-:W-:Y:S05]  /*1140*/  @!P1 BRA `(.L_x_33) ;  /* 0x00000000002c9947 */ /* 0x000fea0003800000 */
[----:B------:R-:W-:Y:S04]  /*1150*/  STS [UR9+0xc], R13 ;  /* 0x00000c0dff007988 */ /* 0x000fe80008000809 */
[----:B------:R-:W-:Y:S04]  /*1160*/  STS [UR9+0x10], R10 ;  /* 0x0000100aff007988 */ /* 0x000fe80008000809 */
[----:B------:R-:W4:Y:S04]  /*1170*/  LDS R8, [UR19+0x10] ;  /* 0x00001013ff087984 */ /* 0x000f280008000800 */
[----:B------:R-:W5:Y:S04]  /*1180*/  LDS R7, [UR19+0xc] ;  /* 0x00000c13ff077984 */ /* 0x000f680008000800 */
[----:B----4-:R-:W-:Y:S04]  /*1190*/  STS [UR19+0xc], R8 ;  /* 0x00000c08ff007988 */ /* 0x010fe80008000813 */
[----:B-----5:R-:W-:Y:S04]  /*11a0*/  STS [UR19+0x10], R7 ;  /* 0x00001007ff007988 */ /* 0x020fe80008000813 */
[----:B------:R-:W4:Y:S04]  /*11b0*/  LDS R11, [UR20+0x10] ;  /* 0x00001014ff0b7984 */ /* 0x000f280008000800 */
[----:B------:R-:W5:Y:S04]  /*11c0*/  LDS R9, [UR20+0xc] ;  /* 0x00000c14ff097984 */ /* 0x000f680008000800 */
[----:B----4-:R4:W-:Y:S04]  /*11d0*/  STS [UR20+0xc], R11 ;  /* 0x00000c0bff007988 */ /* 0x0109e80008000814 */
[----:B-----5:R4:W-:Y:S04]  /*11e0*/  STS [UR20+0x10], R9 ;  /* 0x00001009ff007988 */ /* 0x0209e80008000814 */
[----:B------:R-:W0:Y:S02]  /*11f0*/  LDS R13, [UR9+0x10] ;  /* 0x00001009ff0d7984 */ /* 0x000e240008000800 */
.L_x_33:
[----:B------:R-:W0:Y:S02]  /*1200*/  LDS R12, [UR9+0x14] ;  /* 0x00001409ff0c7984 */ /* 0x000e240008000800 */
[----:B0-----:R-:W-:-:S13]  /*1210*/  FSETP.GT.AND P1, PT, R13, R12, PT ;  /* 0x0000000c0d00720b */ /* 0x001fda0003f24000 */
[----:B------:R-:W-:Y:S05]  /*1220*/  @!P1 BRA `(.L_x_34) ;  /* 0x0000000000289947 */ /* 0x000fea0003800000 */
[----:B------:R-:W-:Y:S04]  /*1230*/  STS.64 [UR9+0x10], R12 ;  /* 0x0000100cff007988 */ /* 0x000fe80008000a09 */
[----:B------:R-:W0:Y:S04]  /*1240*/  LDS R8, [UR19+0x14] ;  /* 0x00001413ff087984 */ /* 0x000e280008000800 */
[----:B------:R-:W5:Y:S04]  /*1250*/  LDS R7, [UR19+0x10] ;  /* 0x00001013ff077984 */ /* 0x000f680008000800 */
[----:B0-----:R-:W-:Y:S04]  /*1260*/  STS [UR19+0x10], R8 ;  /* 0x00001008ff007988 */ /* 0x001fe80008000813 */
[----:B-----5:R-:W-:Y:S04]  /*1270*/  STS [UR19+0x14], R7 ;  /* 0x00001407ff007988 */ /* 0x020fe80008000813 */
[----:B----4-:R-:W1:Y:S02]  /*1280*/  LDS.64 R10, [UR20+0x10] ;  /* 0x00001014ff0a7984 */ /* 0x010e640008000a00 */
[----:B-1----:R-:W-:-:S02]  /*1290*/  IMAD.MOV.U32 R14, RZ, RZ, R11 ;  /* 0x000000ffff0e7224 */ /* 0x002fc400078e000b */
[----:B------:R-:W-:-:S05]  /*12a0*/  IMAD.MOV.U32 R15, RZ, RZ, R10 ;  /* 0x000000ffff0f7224 */ /* 0x000fca00078e000a */
[----:B------:R0:W-:Y:S04]  /*12b0*/  STS.64 [UR20+0x10], R14 ;  /* 0x0000100eff007988 */ /* 0x0001e80008000a14 */
[----:B------:R-:W1:Y:S02]  /*12c0*/  LDS R12, [UR9+0x14] ;  /* 0x00001409ff0c7984 */ /* 0x000e640008000800 */
.L_x_34:
[----:B----4-:R-:W1:Y:S02]  /*12d0*/  LDS R11, [UR9+0x18] ;  /* 0x00001809ff0b7984 */ /* 0x010e640008000800 */
[----:B-1----:R-:W-:-:S13]  /*12e0*/  FSETP.GT.AND P1, PT, R12, R11, PT ;  /* 0x0000000b0c00720b */ /* 0x002fda0003f24000 */
[----:B------:R-:W-:Y:S05]  /*12f0*/  @!P1 BRA `(.L_x_35) ;  /* 0x00000000002c9947 */ /* 0x000fea0003800000 */
[----:B------:R-:W-:Y:S04]  /*1300*/  STS [UR9+0x14], R11 ;  /* 0x0000140bff007988 */ /* 0x000fe80008000809 */
[----:B------:R-:W-:Y:S04]  /*1310*/  STS [UR9+0x18], R12 ;  /* 0x0000180cff007988 */ /* 0x000fe80008000809 */
[----:B------:R-:W1:Y:S04]  /*1320*/  LDS R8, [UR19+0x18] ;  /* 0x00001813ff087984 */ /* 0x000e680008000800 */
[----:B------:R-:W4:Y:S04]  /*1330*/  LDS R7, [UR19+0x14] ;  /* 0x00001413ff077984 */ /* 0x000f280008000800 */
[----:B-1----:R-:W-:Y:S04]  /*1340*/  STS [UR19+0x14], R8 ;  /* 0x00001408ff007988 */ /* 0x002fe80008000813 */
[----:B----4-:R-:W-:Y:S04]  /*1350*/  STS [UR19+0x18], R7 ;  /* 0x00001807ff007988 */ /* 0x010fe80008000813 */
[----:B------:R-:W1:Y:S04]  /*1360*/  LDS R10, [UR20+0x18] ;  /* 0x00001814ff0a7984 */ /* 0x000e680008000800 */
[----:B------:R-:W4:Y:S04]  /*1370*/  LDS R9, [UR20+0x14] ;  /* 0x00001414ff097984 */ /* 0x000f280008000800 */
[----:B-1----:R1:W-:Y:S04]  /*1380*/  STS [UR20+0x14], R10 ;  /* 0x0000140aff007988 */ /* 0x0023e80008000814 */
[----:B----4-:R1:W-:Y:S04]  /*1390*/  STS [UR20+0x18], R9 ;  /* 0x00001809ff007988 */ /* 0x0103e80008000814 */
[----:B------:R-:W4:Y:S02]  /*13a0*/  LDS R11, [UR9+0x18] ;  /* 0x00001809ff0b7984 */ /* 0x000f240008000800 */
.L_x_35:
        /* <DEDUP_REMOVED lines=8> */
[----:B------:R-:W0:Y:S02]  /*1430*/  LDS.64 R12, [UR20+0x18] ;  /* 0x00001814ff0c7984 */ /* 0x000e240008000a00 */
[----:B0-----:R-:W-:Y:S01]  /*1440*/  MOV R14, R13 ;  /* 0x0000000d000e7202 */ /* 0x001fe20000000f00 */
[----:B------:R-:W-:-:S05]  /*1450*/  IMAD.MOV.U32 R15, RZ, RZ, R12 ;  /* 0x000000ffff0f7224 */ /* 0x000fca00078e000c */
[----:B------:R1:W-:Y:S04]  /*1460*/  STS.64 [UR20+0x18], R14 ;  /* 0x0000180eff007988 */ /* 0x0003e80008000a14 */
[----:B------:R-:W4:Y:S02]  /*1470*/  LDS R10, [UR9+0x1c] ;  /* 0x00001c09ff0a7984 */ /* 0x000f240008000800 */
.L_x_36:
[----:B------:R-:W4:Y:S01]  /*1480*/  LDS R13, [UR9+0x20] ;  /* 0x00002009ff0d7984 */ /* 0x000f220008000800 */
[----:B------:R-:W-:Y:S02]  /*1490*/  UIADD3 UR18, UPT, UPT, UR18, 0x8, URZ ;  /* 0x0000000812127890 */ /* 0x000fe4000fffe0ff */
[----:B------:R-:W-:Y:S02]  /*14a0*/  UIADD3 UR10, UPT, UPT, UR9, 0x20, URZ ;  /* 0x00000020090a7890 */ /* 0x000fe4000fffe0ff */
[----:B------:R-:W-:Y:S01]  /*14b0*/  UISETP.NE.AND UP1, UPT, UR18, URZ, UPT ;  /* 0x000000ff1200728c */ /* 0x000fe2000bf25270 */
        /* <DEDUP_REMOVED lines=11> */
[----:B-----5:R4:W-:Y:S02]  /*1570*/  STS [UR20+0x20], R9 ;  /* 0x00002009ff007988 */ /* 0x0209e40008000814 */
.L_x_37:
[----:B------:R-:W-:Y:S01]  /*1580*/  UMOV UR9, UR10 ;  /* 0x0000000a00097c82 */ /* 0x000fe20008000000 */
[----:B------:R-:W-:Y:S05]  /*1590*/  BRA.U UP1, `(.L_x_38) ;  /* 0xfffffff901307547 */ /* 0x000fea000b83ffff */
.L_x_29:
[----:B------:R-:W-:-:S09]  /*15a0*/  ULOP3.LUT UP1, URZ, UR8, 0x7, URZ, 0xc0, !UPT ;  /* 0x0000000708ff7892 */ /* 0x000fd2000f82c0ff */
[----:B------:R-:W-:Y:S05]  /*15b0*/  BRA.U !UP1, `(.L_x_28) ;  /* 0x0000000909147547 */ /* 0x000fea000b800000 */
[----:B-1----:R-:W-:-:S05]  /*15c0*/  LOP3.LUT R7, RZ, R6, RZ, 0x33, !PT ;  /* 0x00000006ff077212 */ /* 0x002fca00078e33ff */
[----:B------:R-:W-:-:S05]  /*15d0*/  VIADD R7, R7, UR15 ;  /* 0x0000000f07077c36 */ /* 0x000fca0008000000 */
[----:B0-----:R-:W-:-:S05]  /*15e0*/  LOP3.LUT R14, R7, 0x7, RZ, 0xc0, !PT ;  /* 0x00000007070e7812 */ /* 0x001fca00078ec0ff */
[----:B------:R-:W-:-:S05]  /*15f0*/  VIADD R7, R14, 0xffffffff ;  /* 0xffffffff0e077836 */ /* 0x000fca0000000000 */
[----:B------:R-:W-:-:S13]  /*1600*/  ISETP.GE.U32.AND P1, PT, R7, 0x3, PT ;  /* 0x000000030700780c */ /* 0x000fda0003f26070 */
[----:B------:R-:W-:Y:S05]  /*1610*/  @!P1 BRA `(.L_x_39) ;  /* 0x0000000000f89947 */ /* 0x000fea0003800000 */
[----:B------:R-:W0:Y:S01]  /*1620*/  S2UR UR10, SR_CgaCtaId ;  /* 0x00000000000a79c3 */ /* 0x000e220000008800 */
[----:B------:R-:W-:Y:S02]  /*1630*/  UMOV UR9, 0x400 ;  /* 0x0000040000097882 */ /* 0x000fe40000000000 */
[----:B0-----:R-:W-:Y:S02]  /*1640*/  ULEA UR9, UR10, UR9, 0x18 ;  /* 0x000000090a097291 */ /* 0x001fe4000f8ec0ff */
[----:B------:R-:W-:Y:S02]  /*1650*/  ULEA UR10, UR5, UR17, 0x2 ;  /* 0x00000011050a7291 */ /* 0x000fe4000f8e10ff */
[----:B------:R-:W-:-:S04]  /*1660*/  ULEA UR9, UR5, UR9, 0x2 ;  /* 0x0000000905097291 */ /* 0x000fc8000f8e10ff */
[----:B------:R-:W-:-:S05]  /*1670*/  ULEA UR18, UR11, UR9, 0x3 ;  /* 0x000000090b127291 */ /* 0x000fca000f8e18ff */
[----:B------:R-:W0:Y:S02]  /*1680*/  LDS.64 R12, [UR9] ;  /* 0x00000009ff0c7984 */ /* 0x000e240008000a00 */
[----:B0-----:R-:W-:-:S13]  /*1690*/  FSETP.GT.AND P1, PT, R12, R13, PT ;  /* 0x0000000d0c00720b */ /* 0x001fda0003f24000 */
[----:B------:R-:W-:Y:S05]  /*16a0*/  @!P1 BRA `(.L_x_40) ;  /* 0x0000000000309947 */ /* 0x000fea0003800000 */
[----:B------:R-:W-:Y:S01]  /*16b0*/  MOV R16, R13 ;  /* 0x0000000d00107202 */ /* 0x000fe20000000f00 */
[----:B------:R-:W-:-:S05]  /*16c0*/  IMAD.MOV.U32 R17, RZ, RZ, R12 ;  /* 0x000000ffff117224 */ /* 0x000fca00078e000c */
[----:B------:R-:W-:Y:S04]  /*16d0*/  STS.64 [UR9], R16 ;  /* 0x00000010ff007988 */ /* 0x000fe80008000a09 */
[----:B------:R-:W0:Y:S04]  /*16e0*/  LDS R8, [UR10+0x4] ;  /* 0x0000040aff087984 */ /* 0x000e280008000800 */
[----:B------:R-:W1:Y:S04]  /*16f0*/  LDS R7, [UR10] ;  /* 0x0000000aff077984 */ /* 0x000e680008000800 */
[----:B0-----:R-:W-:Y:S04]  /*1700*/  STS [UR10], R8 ;  /* 0x00000008ff007988 */ /* 0x001fe8000800080a */
[----:B-1----:R-:W-:Y:S04]  /*1710*/  STS [UR10+0x4], R7 ;  /* 0x00000407ff007988 */ /* 0x002fe8000800080a */
[----:B----4-:R-:W0:Y:S02]  /*1720*/  LDS.64 R10, [UR18] ;  /* 0x00000012ff0a7984 */ /* 0x010e240008000a00 */
[----:B0-----:R-:W-:-:S02]  /*1730*/  IMAD.MOV.U32 R18, RZ, RZ, R11 ;  /* 0x000000ffff127224 */ /* 0x001fc400078e000b */
[----:B------:R-:W-:-:S05]  /*1740*/  IMAD.MOV.U32 R19, RZ, RZ, R10 ;  /* 0x000000ffff137224 */ /* 0x000fca00078e000a */
[----:B------:R0:W-:Y:S04]  /*1750*/  STS.64 [UR18], R18 ;  /* 0x00000012ff007988 */ /* 0x0001e80008000a12 */
[----:B------:R-:W1:Y:S02]  /*1760*/  LDS R13, [UR9+0x4] ;  /* 0x00000409ff0d7984 */ /* 0x000e640008000800 */
.L_x_40:
        /* <DEDUP_REMOVED lines=14> */
.L_x_41:
        /* <DEDUP_REMOVED lines=13> */
.L_x_42:
[----:B------:R-:W4:Y:S01]  /*1920*/  LDS R13, [UR9+0x10] ;  /* 0x00001009ff0d7984 */ /* 0x000f220008000800 */
[----:B------:R-:W-:Y:S01]  /*1930*/  UIADD3 UR5, UPT, UPT, UR5, 0x4, URZ ;  /* 0x0000000405057890 */ /* 0x000fe2000fffe0ff */
        /* <DEDUP_REMOVED lines=12> */
.L_x_39:
[----:B------:R-:W-:-:S13]  /*1a00*/  LOP3.LUT P1, RZ, R14, 0x3, RZ, 0xc0, !PT ;  /* 0x000000030eff7812 */ /* 0x000fda000782c0ff */
[----:B------:R-:W-:Y:S05]  /*1a10*/  @!P1 BRA `(.L_x_28) ;  /* 0x0000000000fc9947 */ /* 0x000fea0003800000 */
[----:B------:R-:W-:-:S05]  /*1a20*/  LOP3.LUT R7, R5, 0x3, RZ, 0x3c, !PT ;  /* 0x0000000305077812 */ /* 0x000fca00078e3cff */
[----:B------:R-:W-:-:S05]  /*1a30*/  VIADD R12, R7, UR15 ;  /* 0x0000000f070c7c36 */ /* 0x000fca0008000000 */
[----:B------:R-:W-:-:S04]  /*1a40*/  LOP3.LUT R7, R12, 0x3, RZ, 0xc0, !PT ;  /* 0x000000030c077812 */ /* 0x000fc800078ec0ff */
[----:B------:R-:W-:-:S13]  /*1a50*/  ISETP.NE.AND P1, PT, R7, 0x1, PT ;  /* 0x000000010700780c */ /* 0x000fda0003f25270 */
[----:B------:R-:W-:Y:S05]  /*1a60*/  @!P1 BRA `(.L_x_43) ;  /* 0x00000000008c9947 */ /* 0x000fea0003800000 */
[----:B------:R-:W5:Y:S01]  /*1a70*/  S2UR UR10, SR_CgaCtaId ;  /* 0x00000000000a79c3 */ /* 0x000f620000008800 */
[----:B------:R-:W-:Y:S01]  /*1a80*/  UMOV UR9, 0x400 ;  /* 0x0000040000097882 */ /* 0x000fe20000000000 */
[----:B------:R-:W-:Y:S02]  /*1a90*/  ULEA UR18, UR5, UR17, 0x2 ;  /* 0x0000001105127291 */ /* 0x000fe4000f8e10ff */
[----:B-----5:R-:W-:-:S04]  /*1aa0*/  ULEA UR9, UR10, UR9, 0x18 ;  /* 0x000000090a097291 */ /* 0x020fc8000f8ec0ff */
[----:B------:R-:W-:-:S04]  /*1ab0*/  ULEA UR9, UR5, UR9, 0x2 ;  /* 0x0000000905097291 */ /* 0x000fc8000f8e10ff */
[----:B------:R-:W-:-:S05]  /*1ac0*/  ULEA UR10, UR11, UR9, 0x3 ;  /* 0x000000090b0a7291 */ /* 0x000fca000f8e18ff */
[----:B----4-:R-:W4:Y:S02]  /*1ad0*/  LDS.64 R10, [UR9] ;  /* 0x00000009ff0a7984 */ /* 0x010f240008000a00 */
[----:B----4-:R-:W-:-:S13]  /*1ae0*/  FSETP.GT.AND P1, PT, R10, R11, PT ;  /* 0x0000000b0a00720b */ /* 0x010fda0003f24000 */
[----:B------:R-:W-:Y:S05]  /*1af0*/  @!P1 BRA `(.L_x_44) ;  /* 0x0000000000309947 */ /* 0x000fea0003800000 */
[----:B------:R-:W-:Y:S01]  /*1b00*/  IMAD.MOV.U32 R14, RZ, RZ, R11 ;  /* 0x000000ffff0e7224 */ /* 0x000fe200078e000b */
[----:B------:R-:W-:-:S05]  /*1b10*/  MOV R15, R10 ;  /* 0x0000000a000f7202 */ /* 0x000fca0000000f00 */
[----:B------:R-:W-:Y:S04]  /*1b20*/  STS.64 [UR9], R14 ;  /* 0x0000000eff007988 */ /* 0x000fe80008000a09 */
[----:B------:R-:W4:Y:S04]  /*1b30*/  LDS R8, [UR18+0x4] ;  /* 0x00000412ff087984 */ /* 0x000f280008000800 */
[----:B------:R-:W5:Y:S04]  /*1b40*/  LDS R7, [UR18] ;  /* 0x00000012ff077984 */ /* 0x000f680008000800 */
[----:B----4-:R-:W-:Y:S04]  /*1b50*/  STS [UR18], R8 ;  /* 0x00000008ff007988 */ /* 0x010fe80008000812 */
[----:B-----5:R-:W-:Y:S04]  /*1b60*/  STS [UR18+0x4], R7 ;  /* 0x00000407ff007988 */ /* 0x020fe80008000812 */
[----:B------:R-:W1:Y:S02]  /*1b70*/  LDS.64 R10, [UR10] ;  /* 0x0000000aff0a7984 */ /* 0x000e640008000a00 */
[----:B-1----:R-:W-:-:S02]  /*1b80*/  IMAD.MOV.U32 R16, RZ, RZ, R11 ;  /* 0x000000ffff107224 */ /* 0x002fc400078e000b */
[----:B------:R-:W-:-:S05]  /*1b90*/  IMAD.MOV.U32 R17, RZ, RZ, R10 ;  /* 0x000000ffff117224 */ /* 0x000fca00078e000a */
[----:B------:R4:W-:Y:S04]  /*1ba0*/  STS.64 [UR10], R16 ;  /* 0x00000010ff007988 */ /* 0x0009e80008000a0a */
[----:B------:R-:W1:Y:S02]  /*1bb0*/  LDS R11, [UR9+0x4] ;  /* 0x00000409ff0b7984 */ /* 0x000e640008000800 */
.L_x_44:
[----:B------:R-:W1:Y:S01]  /*1bc0*/  LDS R14, [UR9+0x8] ;  /* 0x00000809ff0e7984 */ /* 0x000e620008000800 */
[----:B------:R-:W-:Y:S01]  /*1bd0*/  UIADD3 UR5, UPT, UPT, UR5, 0x2, URZ ;  /* 0x0000000205057890 */ /* 0x000fe2000fffe0ff */
[----:B-1----:R-:W-:-:S13]  /*1be0*/  FSETP.GT.AND P1, PT, R11, R14, PT ;  /* 0x0000000e0b00720b */ /* 0x002fda0003f24000 */
[----:B------:R-:W-:Y:S05]  /*1bf0*/  @!P1 BRA `(.L_x_43) ;  /* 0x0000000000289947 */ /* 0x000fea0003800000 */
[----:B------:R-:W-:Y:S04]  /*1c00*/  STS [UR9+0x4], R14 ;  /* 0x0000040eff007988 */ /* 0x000fe80008000809 */
[----:B------:R-:W-:Y:S04]  /*1c10*/  STS [UR9+0x8], R11 ;  /* 0x0000080bff007988 */ /* 0x000fe80008000809 */
[----:B------:R-:W1:Y:S04]  /*1c20*/  LDS R8, [UR18+0x8] ;  /* 0x00000812ff087984 */ /* 0x000e680008000800 */
[----:B------:R-:W5:Y:S04]  /*1c30*/  LDS R7, [UR18+0x4] ;  /* 0x00000412ff077984 */ /* 0x000f680008000800 */
[----:B-1----:R-:W-:Y:S04]  /*1c40*/  STS [UR18+0x4], R8 ;  /* 0x00000408ff007988 */ /* 0x002fe80008000812 */
[----:B-----5:R-:W-:Y:S04]  /*1c50*/  STS [UR18+0x8], R7 ;  /* 0x00000807ff007988 */ /* 0x020fe80008000812 */
[----:B------:R-:W1:Y:S04]  /*1c60*/  LDS R10, [UR10+0x8] ;  /* 0x0000080aff0a7984 */ /* 0x000e680008000800 */
[----:B------:R-:W5:Y:S04]  /*1c70*/  LDS R9, [UR10+0x4] ;  /* 0x0000040aff097984 */ /* 0x000f680008000800 */
[----:B-1----:R1:W-:Y:S04]  /*1c80*/  STS [UR10+0x4], R10 ;  /* 0x0000040aff007988 */ /* 0x0023e8000800080a */
[----:B-----5:R1:W-:Y:S02]  /*1c90*/  STS [UR10+0x8], R9 ;  /* 0x00000809ff007988 */ /* 0x0203e4000800080a */
.L_x_43:
[----:B------:R-:W-:-:S04]  /*1ca0*/  LOP3.LUT R7, R12, 0x1, RZ, 0xc0, !PT ;  /* 0x000000010c077812 */ /* 0x000fc800078ec0ff */
[----:B------:R-:W-:-:S13]  /*1cb0*/  ISETP.NE.U32.AND P1, PT, R7, 0x1, PT ;  /* 0x000000010700780c */ /* 0x000fda0003f25070 */
[----:B------:R-:W-:Y:S05]  /*1cc0*/  @P1 BRA `(.L_x_28) ;  /* 0x0000000000501947 */ /* 0x000fea0003800000 */
[----:B------:R-:W5:Y:S01]  /*1cd0*/  S2UR UR10, SR_CgaCtaId ;  /* 0x00000000000a79c3 */ /* 0x000f620000008800 */
[----:B------:R-:W-:Y:S02]  /*1ce0*/  UMOV UR9, 0x400 ;  /* 0x0000040000097882 */ /* 0x000fe40000000000 */
[----:B-----5:R-:W-:-:S04]  /*1cf0*/  ULEA UR9, UR10, UR9, 0x18 ;  /* 0x000000090a097291 */ /* 0x020fc8000f8ec0ff */
[----:B------:R-:W-:-:S09]  /*1d00*/  ULEA UR9, UR5, UR9, 0x2 ;  /* 0x0000000905097291 */ /* 0x000fd2000f8e10ff */
[----:B-1--4-:R-:W1:Y:S02]  /*1d10*/  LDS.64 R8, [UR9] ;  /* 0x00000009ff087984 */ /* 0x012e640008000a00 */
[----:B-1----:R-:W-:-:S13]  /*1d20*/  FSETP.GT.AND P1, PT, R8, R9, PT ;  /* 0x000000090800720b */ /* 0x002fda0003f24000 */
[----:B------:R-:W-:Y:S05]  /*1d30*/  @!P1 BRA `(.L_x_28) ;  /* 0x0000000000349947 */ /* 0x000fea0003800000 */
[----:B------:R-:W-:Y:S01]  /*1d40*/  ULEA UR5, UR5, UR17, 0x2 ;  /* 0x0000001105057291 */ /* 0x000fe2000f8e10ff */
[----:B------:R-:W-:Y:S01]  /*1d50*/  IMAD.MOV.U32 R12, RZ, RZ, R9 ;  /* 0x000000ffff0c7224 */ /* 0x000fe200078e0009 */
[----:B------:R-:W-:-:S05]  /*1d60*/  MOV R13, R8 ;  /* 0x00000008000d7202 */ /* 0x000fca0000000f00 */
[----:B------:R-:W-:Y:S01]  /*1d70*/  STS.64 [UR9], R12 ;  /* 0x0000000cff007988 */ /* 0x000fe20008000a09 */
[----:B------:R-:W-:-:S03]  /*1d80*/  ULEA UR9, UR11, UR9, 0x3 ;  /* 0x000000090b097291 */ /* 0x000fc6000f8e18ff */
[----:B------:R-:W1:Y:S04]  /*1d90*/  LDS R8, [UR5+0x4] ;  /* 0x00000405ff087984 */ /* 0x000e680008000800 */
[----:B------:R-:W4:Y:S04]  /*1da0*/  LDS R7, [UR5] ;  /* 0x00000005ff077984 */ /* 0x000f280008000800 */
[----:B-1----:R-:W-:Y:S04]  /*1db0*/  STS [UR5], R8 ;  /* 0x00000008ff007988 */ /* 0x002fe80008000805 */
[----:B----4-:R-:W-:Y:S04]  /*1dc0*/  STS [UR5+0x4], R7 ;  /* 0x00000407ff007988 */ /* 0x010fe80008000805 */
[----:B------:R-:W1:Y:S02]  /*1dd0*/  LDS.64 R10, [UR9] ;  /* 0x00000009ff0a7984 */ /* 0x000e640008000a00 */
[----:B-1----:R-:W-:-:S02]  /*1de0*/  IMAD.MOV.U32 R14, RZ, RZ, R11 ;  /* 0x000000ffff0e7224 */ /* 0x002fc400078e000b */
[----:B------:R-:W-:-:S05]  /*1df0*/  IMAD.MOV.U32 R15, RZ, RZ, R10 ;  /* 0x000000ffff0f7224 */ /* 0x000fca00078e000a */
[----:B------:R1:W-:Y:S02]  /*1e00*/  STS.64 [UR9], R14 ;  /* 0x0000000eff007988 */ /* 0x0003e40008000a09 */
.L_x_28:
[----:B------:R-:W-:Y:S01]  /*1e10*/  VIADD R6, R6, 0x1 ;  /* 0x0000000106067836 */ /* 0x000fe20000000000 */
[----:B------:R-:W-:Y:S01]  /*1e20*/  IADD3 R5, PT, PT, R5, 0x1, RZ ;  /* 0x0000000105057810 */ /* 0x000fe20007ffe0ff */
[----:B------:R-:W-:Y:S01]  /*1e30*/  UIADD3 UR8, UPT, UPT, UR8, -0x1, URZ ;  /* 0xffffffff08087890 */ /* 0x000fe2000fffe0ff */
[----:B------:R-:W-:Y:S11]  /*1e40*/  BRA.U UP0, `(.L_x_45) ;  /* 0xffffffed00c07547 */ /* 0x000ff6000b83ffff */
.L_x_27:
[----:B------:R-:W-:Y:S05]  /*1e50*/  BSYNC.RECONVERGENT B0 ;  /* 0x0000000000007941 */ /* 0x000fea0003800200 */
.L_x_26:
[----:B------:R-:W-:Y:S01]  /*1e60*/  BAR.SYNC.DEFER_BLOCKING 0x0 ;  /* 0x0000000000007b1d */ /* 0x000fe20000010000 */
[----:B------:R-:W-:-:S05]  /*1e70*/  ISETP.NE.AND P1, PT, R0, RZ, PT ;  /* 0x000000ff0000720c */ /* 0x000fca0003f25270 */
[----:B------:R-:W-:Y:S08]  /*1e80*/  BSSY.RECONVERGENT B0, `(.L_x_46) ;  /* 0x00001c0000007945 */ /* 0x000ff00003800200 */
[----:B------:R-:W-:Y:S05]  /*1e90*/  @P1 BRA `(.L_x_47) ;  /* 0x0000001800f81947 */ /* 0x000fea0003800000 */
[----:B------:R-:W5:Y:S01]  /*1ea0*/  LDCU UR4, c[0x0][0x3a0] ;  /* 0x00007400ff0477ac */ /* 0x000f620008000800 */
[----:B0-----:R-:W-:Y:S01]  /*1eb0*/  IMAD.MOV.U32 R5, RZ, RZ, RZ ;  /* 0x000000ffff057224 */ /* 0x001fe200078e00ff */
[----:B-1----:R-:W-:Y:S01]  /*1ec0*/  CS2R R6, SRZ ;  /* 0x0000000000067805 */ /* 0x002fe2000001ff00 */
[----:B-----5:R-:W-:-:S09]  /*1ed0*/  UISETP.NE.AND UP0, UPT, UR4, URZ, UPT ;  /* 0x000000ff0400728c */ /* 0x020fd2000bf05270 */
[----:B------:R-:W-:Y:S05]  /*1ee0*/  BRA.U !UP0, `(.L_x_48) ;  /* 0x0000001908c07547 */ /* 0x000fea000b800000 */
[----:B------:R-:W-:Y:S01]  /*1ef0*/  CS2R R6, SRZ ;  /* 0x0000000000067805 */ /* 0x000fe2000001ff00 */
[----:B------:R-:W-:Y:S01]  /*1f00*/  IMAD.MOV.U32 R8, RZ, RZ, RZ ;  /* 0x000000ffff087224 */ /* 0x000fe200078e00ff */
[----:B----4-:R-:W-:Y:S01]  /*1f10*/  PRMT R9, RZ, 0x7610, R9 ;  /* 0x00007610ff097816 */ /* 0x010fe20000000009 */
[----:B------:R-:W-:Y:S01]  /*1f20*/  IMAD.MOV.U32 R5, RZ, RZ, RZ ;  /* 0x000000ffff057224 */ /* 0x000fe200078e00ff */
[----:B------:R-:W-:-:S07]  /*1f30*/  PRMT R10, RZ, 0x7610, R10 ;  /* 0x00007610ff0a7816 */ /* 0x000fce000000000a */
.L_x_75:
[----:B------:R-:W0:Y:S01]  /*1f40*/  S2UR UR5, SR_CgaCtaId ;  /* 0x00000000000579c3 */ /* 0x000e220000008800 */
[----:B------:R-:W-:Y:S01]  /*1f50*/  UMOV UR4, 0x400 ;  /* 0x0000040000047882 */ /* 0x000fe20000000000 */
[----:B------:R-:W-:Y:S01]  /*1f60*/  IADD3 R14, PT, PT, R8, 0x1, RZ ;  /* 0x00000001080e7810 */ /* 0x000fe20007ffe0ff */
[----:B------:R-:W-:Y:S01]  /*1f70*/  IMAD.MOV.U32 R11, RZ, RZ, R8 ;  /* 0x000000ffff0b7224 */ /* 0x000fe200078e0008 */
[----:B0-----:R-:W-:-:S06]  /*1f80*/  ULEA UR4, UR5, UR4, 0x18 ;  /* 0x0000000405047291 */ /* 0x001fcc000f8ec0ff */
[----:B------:R-:W-:Y:S01]  /*1f90*/  LEA R12, R8, UR4, 0x2 ;  /* 0x00000004080c7c11 */ /* 0x000fe2000f8e10ff */
[----:B------:R-:W-:-:S04]  /*1fa0*/  IMAD.MOV.U32 R8, RZ, RZ, R14 ;  /* 0x000000ffff087224 */ /* 0x000fc800078e000e */
[----:B------:R-:W0:Y:S01]  /*1fb0*/  LDCU UR4, c[0x0][0x3a0] ;  /* 0x00007400ff0477ac */ /* 0x000e220008000800 */
[----:B------:R-:W1:Y:S01]  /*1fc0*/  LDS R12, [R12] ;  /* 0x000000000c0c7984 */ /* 0x000e620000000800 */
[----:B0-----:R-:W-:-:S13]  /*1fd0*/  ISETP.NE.AND P3, PT, R14, UR4, PT ;  /* 0x000000040e007c0c */ /* 0x001fda000bf65270 */
.L_x_58:
[----:B------:R-:W0:Y:S02]  /*1fe0*/  LDCU UR4, c[0x0][0x3a0] ;  /* 0x00007400ff0477ac */ /* 0x000e240008000800 */
[C---:B0-----:R-:W-:Y:S02]  /*1ff0*/  ISETP.GE.U32.AND P1, PT, R14.reuse, UR4, PT ;  /* 0x000000040e007c0c */ /* 0x041fe4000bf26070 */
[----:B------:R-:W-:-:S04]  /*2000*/  VIMNMX.U32 R13, PT, PT, R14, UR4, PT ;  /* 0x000000040e0d7c48 */ /* 0x000fc8000bfe0000 */
[----:B------:R-:W-:-:S05]  /*2010*/  VIMNMX.U32 R16, PT, PT, R8, R13, !PT ;  /* 0x0000000d08107248 */ /* 0x000fca0007fe0000 */
[----:B------:R-:W-:Y:S02]  /*2020*/  IMAD.IADD R19, R16, 0x1, -R11 ;  /* 0x0000000110137824 */ /* 0x000fe400078e0a0b */
[----:B------:R-:W-:Y:S05]  /*2030*/  @P1 BRA `(.L_x_49) ;  /* 0x0000000000241947 */ /* 0x000fea0003800000 */
[----:B------:R-:W0:Y:S01]  /*2040*/  S2UR UR5, SR_CgaCtaId ;  /* 0x00000000000579c3 */ /* 0x000e220000008800 */
[----:B------:R-:W-:Y:S02]  /*2050*/  UMOV UR4, 0x400 ;  /* 0x0000040000047882 */ /* 0x000fe40000000000 */
[----:B0-----:R-:W-:-:S06]  /*2060*/  ULEA UR4, UR5, UR4, 0x18 ;  /* 0x0000000405047291 */ /* 0x001fcc000f8ec0ff */
[----:B------:R-:W-:-:S05]  /*2070*/  LEA R13, R14, UR4, 0x2 ;  /* 0x000000040e0d7c11 */ /* 0x000fca000f8e10ff */
[----:B------:R-:W-:Y:S04]  /*2080*/  LDS R15, [R13] ;  /* 0x000000000d0f7984 */ /* 0x000fe80000000800 */
[----:B------:R-:W0:Y:S02]  /*2090*/  LDS R18, [R13+-0x4] ;  /* 0xfffffc000d127984 */ /* 0x000e240000000800 */
[----:B0-----:R-:W-:-:S04]  /*20a0*/  FADD R15, R15, R18 ;  /* 0x000000120f0f7221 */ /* 0x001fc80000000000 */
[----:B------:R-:W-:Y:S01]  /*20b0*/  FMUL R15, R15, 0.5 ;  /* 0x3f0000000f0f7820 */ /* 0x000fe20000400000 */
[----:B------:R-:W-:Y:S06]  /*20c0*/  BRA `(.L_x_50) ;  /* 0x0000000000047947 */ /* 0x000fec0003800000 */
.L_x_49:
[----:B------:R-:W0:Y:S02]  /*20d0*/  LDS R15, [UR17+-0x4] ;  /* 0xfffffc11ff0f7984 */ /* 0x000e240008000800 */
.L_x_50:
[----:B01----:R-:W-:-:S05]  /*20e0*/  FADD R13, -R12, R15 ;  /* 0x0000000f0c0d7221 */ /* 0x003fca0000000100 */
[----:B------:R-:W-:-:S04]  /*20f0*/  FSETP.GT.AND P1, PT, R13, 0.5, PT ;  /* 0x3f0000000d00780b */ /* 0x000fc80003f24000 */
[----:B------:R-:W-:-:S13]  /*2100*/  FSETP.LE.OR P1, PT, R13, RZ, P1 ;  /* 0x000000ff0d00720b */ /* 0x000fda0000f23400 */
[----:B------:R-:W-:Y:S05]  /*2110*/  @P1 BRA `(.L_x_51) ;  /* 0x0000000800301947 */ /* 0x000fea0003800000 */
[----:B------:R-:W-:Y:S01]  /*2120*/  ISETP.GE.U32.AND P1, PT, R11, R14, PT ;  /* 0x0000000e0b00720c */ /* 0x000fe20003f26070 */
[----:B------:R-:W-:Y:S02]  /*2130*/  HFMA2 R32, -RZ, RZ, 0, 0 ;  /* 0x00000000ff207431 */ /* 0x000fe400000001ff */
[----:B------:R-:W-:-:S10]  /*2140*/  IMAD.MOV.U32 R28, RZ, RZ, RZ ;  /* 0x000000ffff1c7224 */ /* 0x000fd400078e00ff */
[----:B------:R-:W-:Y:S05]  /*2150*/  @P1 BRA `(.L_x_52) ;  /* 0x00000004009c1947 */ /* 0x000fea0003800000 */
[----:B------:R-:W-:Y:S01]  /*2160*/  IMAD.IADD R15, R11, 0x1, -R16 ;  /* 0x000000010b0f7824 */ /* 0x000fe200078e0a10 */
[----:B------:R-:W-:Y:S01]  /*2170*/  LOP3.LUT P2, RZ, R19, 0x7, RZ, 0xc0, !PT ;  /* 0x0000000713ff7812 */ /* 0x000fe2000784c0ff */
[----:B------:R-:W-:Y:S01]  /*2180*/  IMAD.MOV.U32 R28, RZ, RZ, RZ ;  /* 0x000000ffff1c7224 */ /* 0x000fe200078e00ff */
[----:B------:R-:W-:Y:S01]  /*2190*/  MOV R17, R11 ;  /* 0x0000000b00117202 */ /* 0x000fe20000000f00 */
[----:B------:R-:W-:Y:S01]  /*21a0*/  IMAD.MOV.U32 R32, RZ, RZ, RZ ;  /* 0x000000ffff207224 */ /* 0x000fe200078e00ff */
[----:B------:R-:W-:-:S13]  /*21b0*/  ISETP.GT.U32.AND P1, PT, R15, -0x8, PT ;  /* 0xfffffff80f00780c */ /* 0x000fda0003f24070 */
[----:B------:R-:W-:Y:S05]  /*21c0*/  @P1 BRA `(.L_x_53) ;  /* 0x0000000000a81947 */ /* 0x000fea0003800000 */
[----:B------:R-:W-:Y:S01]  /*21d0*/  LOP3.LUT R18, R19, 0xfffffff8, RZ, 0xc0, !PT ;  /* 0xfffffff813127812 */ /* 0x000fe200078ec0ff */
[----:B------:R-:W-:Y:S01]  /*21e0*/  IMAD.MOV.U32 R15, RZ, RZ, RZ ;  /* 0x000000ffff0f7224 */ /* 0x000fe200078e00ff */
[----:B------:R-:W-:Y:S01]  /*21f0*/  MOV R17, R11 ;  /* 0x0000000b00117202 */ /* 0x000fe20000000f00 */
[----:B------:R-:W-:-:S07]  /*2200*/  IMAD.MOV.U32 R28, RZ, RZ, RZ ;  /* 0x000000ffff1c7224 */ /* 0x000fce00078e00ff */
.L_x_54:
[----:B------:R-:W-:Y:S01]  /*2210*/  LEA R29, R17, UR16, 0x2 ;  /* 0x00000010111d7c11 */ /* 0x000fe2000f8e10ff */
[----:B------:R-:W-:Y:S01]  /*2220*/  VIADD R15, R15, 0x8 ;  /* 0x000000080f0f7836 */ /* 0x000fe20000000000 */
[C---:B------:R-:W-:Y:S01]  /*2230*/  LEA R27, R17.reuse, UR17, 0x2 ;  /* 0x00000011111b7c11 */ /* 0x040fe2000f8e10ff */
[----:B------:R-:W-:Y:S02]  /*2240*/  VIADD R17, R17, 0x8 ;  /* 0x0000000811117836 */ /* 0x000fe40000000000 */
[----:B------:R-:W0:Y:S01]  /*2250*/  LDS R31, [R29] ;  /* 0x000000001d1f7984 */ /* 0x000e220000000800 */
[----:B------:R-:W-:-:S03]  /*2260*/  ISETP.NE.AND P1, PT, R15, R18, PT ;  /* 0x000000120f00720c */ /* 0x000fc60003f25270 */
[----:B------:R-:W1:Y:S04]  /*2270*/  LDS R30, [R27] ;  /* 0x000000001b1e7984 */ /* 0x000e680000000800 */
[----:B------:R-:W4:Y:S04]  /*2280*/  LDS R19, [R29+0x4] ;  /* 0x000004001d137984 */ /* 0x000f280000000800 */
[----:B------:R-:W5:Y:S04]  /*2290*/  LDS R20, [R27+0x4] ;  /* 0x000004001b147984 */ /* 0x000f680000000800 */
[----:B------:R-:W2:Y:S04]  /*22a0*/  LDS R21, [R29+0x8] ;  /* 0x000008001d157984 */ /* 0x000ea80000000800 */
[----:B------:R-:W3:Y:S04]  /*22b0*/  LDS R22, [R27+0x8] ;  /* 0x000008001b167984 */ /* 0x000ee80000000800 */
[----:B------:R-:W3:Y:S04]  /*22c0*/  LDS R23, [R29+0xc] ;  /* 0x00000c001d177984 */ /* 0x000ee80000000800 */
[----:B------:R-:W3:Y:S04]  /*22d0*/  LDS R24, [R27+0xc] ;  /* 0x00000c001b187984 */ /* 0x000ee80000000800 */
[----:B------:R-:W3:Y:S04]  /*22e0*/  LDS R25, [R29+0x10] ;  /* 0x000010001d197984 */ /* 0x000ee80000000800 */
[----:B------:R-:W3:Y:S04]  /*22f0*/  LDS R26, [R27+0x10] ;  /* 0x000010001b1a7984 */ /* 0x000ee80000000800 */
[----:B------:R-:W3:Y:S01]  /*2300*/  LDS R33, [R29+0x14] ;  /* 0x000014001d217984 */ /* 0x000ee20000000800 */
[----:B0-----:R-:W-:-:S03]  /*2310*/  FADD R36, R31, R32 ;  /* 0x000000201f247221 */ /* 0x001fc60000000000 */
[----:B------:R-:W0:Y:S01]  /*2320*/  LDS R34, [R27+0x14] ;  /* 0x000014001b227984 */ /* 0x000e220000000800 */
[----:B-1----:R-:W-:-:S03]  /*2330*/  FFMA R28, R31, R30, R28 ;  /* 0x0000001e1f1c7223 */ /* 0x002fc6000000001c */
[----:B------:R-:W1:Y:S01]  /*2340*/  LDS R31, [R29+0x18] ;  /* 0x000018001d1f7984 */ /* 0x000e620000000800 */
[----:B----4-:R-:W-:-:S03]  /*2350*/  FADD R36, R36, R19 ;  /* 0x0000001324247221 */ /* 0x010fc60000000000 */
[----:B------:R-:W4:Y:S01]  /*2360*/  LDS R32, [R27+0x18] ;  /* 0x000018001b207984 */ /* 0x000f220000000800 */
[----:B-----5:R-:W-:-:S03]  /*2370*/  FFMA R20, R19, R20, R28 ;  /* 0x0000001413147223 */ /* 0x020fc6000000001c */
[----:B------:R-:W5:Y:S01]  /*2380*/  LDS R30, [R29+0x1c] ;  /* 0x00001c001d1e7984 */ /* 0x000f620000000800 */
[----:B--2---:R-:W-:-:S03]  /*2390*/  FADD R36, R36, R21 ;  /* 0x0000001524247221 */ /* 0x004fc60000000000 */
[----:B------:R-:W2:Y:S01]  /*23a0*/  LDS R35, [R27+0x1c] ;  /* 0x00001c001b237984 */ /* 0x000ea20000000800 */
[----:B---3--:R-:W-:Y:S01]  /*23b0*/  FFMA R20, R21, R22, R20 ;  /* 0x0000001615147223 */ /* 0x008fe20000000014 */
[----:B------:R-:W-:-:S03]  /*23c0*/  FADD R36, R36, R23 ;  /* 0x0000001724247221 */ /* 0x000fc60000000000 */
[----:B------:R-:W-:Y:S01]  /*23d0*/  FFMA R20, R23, R24, R20 ;  /* 0x0000001817147223 */ /* 0x000fe20000000014 */
[----:B------:R-:W-:-:S03]  /*23e0*/  FADD R36, R36, R25 ;  /* 0x0000001924247221 */ /* 0x000fc60000000000 */
[----:B------:R-:W-:Y:S01]  /*23f0*/  FFMA R20, R25, R26, R20 ;  /* 0x0000001a19147223 */ /* 0x000fe20000000014 */
[----:B------:R-:W-:-:S03]  /*2400*/  FADD R36, R36, R33 ;  /* 0x0000002124247221 */ /* 0x000fc60000000000 */
[----:B0-----:R-:W-:Y:S01]  /*2410*/  FFMA R20, R33, R34, R20 ;  /* 0x0000002221147223 */ /* 0x001fe20000000014 */
[----:B-1----:R-:W-:-:S03]  /*2420*/  FADD R19, R36, R31 ;  /* 0x0000001f24137221 */ /* 0x002fc60000000000 */
[----:B----4-:R-:W-:Y:S01]  /*2430*/  FFMA R31, R31, R32, R20 ;  /* 0x000000201f1f7223 */ /* 0x010fe20000000014 */
[----:B-----5:R-:W-:-:S03]  /*2440*/  FADD R32, R19, R30 ;  /* 0x0000001e13207221 */ /* 0x020fc60000000000 */
[----:B--2---:R-:W-:Y:S01]  /*2450*/  FFMA R28, R30, R35, R31 ;  /* 0x000000231e1c7223 */ /* 0x004fe2000000001f */
[----:B------:R-:W-:Y:S06]  /*2460*/  @P1 BRA `(.L_x_54) ;  /* 0xfffffffc00681947 */ /* 0x000fec000383ffff */
.L_x_53:
[----:B------:R-:W-:Y:S05]  /*2470*/  @!P2 BRA `(.L_x_52) ;  /* 0x0000000000d4a947 */ /* 0x000fea0003800000 */
[----:B------:R-:W-:-:S05]  /*2480*/  IMAD.MOV R15, RZ, RZ, -R10 ;  /* 0x000000ffff0f7224 */ /* 0x000fca00078e0a0a */
[----:B------:R-:W-:-:S04]  /*2490*/  PRMT R15, R15, 0x7710, RZ ;  /* 0x000077100f0f7816 */ /* 0x000fc800000000ff */
[----:B------:R-:W-:-:S04]  /*24a0*/  IADD3 R15, PT, PT, R16, R15, RZ ;  /* 0x0000000f100f7210 */ /* 0x000fc80007ffe0ff */
[----:B------:R-:W-:-:S04]  /*24b0*/  LOP3.LUT R15, R15, 0x7, RZ, 0xc0, !PT ;  /* 0x000000070f0f7812 */ /* 0x000fc800078ec0ff */
[C---:B------:R-:W-:Y:S01]  /*24c0*/  LOP3.LUT P2, RZ, R15.reuse, 0x3, RZ, 0xc0, !PT ;  /* 0x000000030fff7812 */ /* 0x040fe2000784c0ff */
[----:B------:R-:W-:-:S05]  /*24d0*/  VIADD R18, R15, 0xffffffff ;  /* 0xffffffff0f127836 */ /* 0x000fca0000000000 */
[----:B------:R-:W-:-:S13]  /*24e0*/  ISETP.GE.U32.AND P1, PT, R18, 0x3, PT ;  /* 0x000000031200780c */ /* 0x000fda0003f26070 */
[----:B------:R-:W-:Y:S05]  /*24f0*/  @!P1 BRA `(.L_x_55) ;  /* 0x00000000004c9947 */ /* 0x000fea0003800000 */
[C---:B------:R-:W-:Y:S02]  /*2500*/  LEA R15, R17.reuse, UR16, 0x2 ;  /* 0x00000010110f7c11 */ /* 0x040fe4000f8e10ff */
[C---:B------:R-:W-:Y:S01]  /*2510*/  LEA R18, R17.reuse, UR17, 0x2 ;  /* 0x0000001111127c11 */ /* 0x040fe2000f8e10ff */
[----:B------:R-:W-:Y:S02]  /*2520*/  VIADD R17, R17, 0x4 ;  /* 0x0000000411117836 */ /* 0x000fe40000000000 */
[----:B------:R-:W0:Y:S04]  /*2530*/  LDS R19, [R15] ;  /* 0x000000000f137984 */ /* 0x000e280000000800 */
[----:B------:R-:W1:Y:S04]  /*2540*/  LDS R20, [R18] ;  /* 0x0000000012147984 */ /* 0x000e680000000800 */
[----:B------:R-:W4:Y:S04]  /*2550*/  LDS R21, [R15+0x4] ;  /* 0x000004000f157984 */ /* 0x000f280000000800 */
[----:B------:R-:W5:Y:S04]  /*2560*/  LDS R22, [R18+0x4] ;  /* 0x0000040012167984 */ /* 0x000f680000000800 */
[----:B------:R-:W2:Y:S04]  /*2570*/  LDS R23, [R15+0x8] ;  /* 0x000008000f177984 */ /* 0x000ea80000000800 */
[----:B------:R-:W3:Y:S04]  /*2580*/  LDS R24, [R18+0x8] ;  /* 0x0000080012187984 */ /* 0x000ee80000000800 */
[----:B------:R-:W3:Y:S04]  /*2590*/  LDS R25, [R15+0xc] ;  /* 0x00000c000f197984 */ /* 0x000ee80000000800 */
[----:B------:R-:W3:Y:S01]  /*25a0*/  LDS R26, [R18+0xc] ;  /* 0x00000c00121a7984 */ /* 0x000ee20000000800 */
[----:B0-----:R-:W-:Y:S01]  /*25b0*/  FADD R32, R32, R19 ;  /* 0x0000001320207221 */ /* 0x001fe20000000000 */
[----:B-1----:R-:W-:-:S03]  /*25c0*/  FFMA R20, R19, R20, R28 ;  /* 0x0000001413147223 */ /* 0x002fc6000000001c */
[----:B----4-:R-:W-:Y:S01]  /*25d0*/  FADD R32, R32, R21 ;  /* 0x0000001520207221 */ /* 0x010fe20000000000 */
[----:B-----5:R-:W-:-:S03]  /*25e0*/  FFMA R20, R21, R22, R20 ;  /* 0x0000001615147223 */ /* 0x020fc60000000014 */
[----:B--2---:R-:W-:Y:S01]  /*25f0*/  FADD R32, R32, R23 ;  /* 0x0000001720207221 */ /* 0x004fe20000000000 */
[----:B---3--:R-:W-:-:S03]  /*2600*/  FFMA R20, R23, R24, R20 ;  /* 0x0000001817147223 */ /* 0x008fc60000000014 */
[----:B------:R-:W-:Y:S01]  /*2610*/  FADD R32, R32, R25 ;  /* 0x0000001920207221 */ /* 0x000fe20000000000 */
[----:B------:R-:W-:-:S07]  /*2620*/  FFMA R28, R25, R26, R20 ;  /* 0x0000001a191c7223 */ /* 0x000fce0000000014 */
.L_x_55:
[----:B------:R-:W-:Y:S05]  /*2630*/  @!P2 BRA `(.L_x_52) ;  /* 0x000000000064a947 */ /* 0x000fea0003800000 */
[----:B------:R-:W-:-:S05]  /*2640*/  IMAD.MOV R15, RZ, RZ, -R9 ;  /* 0x000000ffff0f7224 */ /* 0x000fca00078e0a09 */
[----:B------:R-:W-:-:S04]  /*2650*/  PRMT R15, R15, 0x7710, RZ ;  /* 0x000077100f0f7816 */ /* 0x000fc800000000ff */
[----:B------:R-:W-:-:S04]  /*2660*/  IADD3 R15, PT, PT, R16, R15, RZ ;  /* 0x0000000f100f7210 */ /* 0x000fc80007ffe0ff */
[C---:B------:R-:W-:Y:S02]  /*2670*/  LOP3.LUT R16, R15.reuse, 0x3, RZ, 0xc0, !PT ;  /* 0x000000030f107812 */ /* 0x040fe400078ec0ff */
[----:B------:R-:W-:Y:S02]  /*2680*/  LOP3.LUT R15, R15, 0x1, RZ, 0xc0, !PT ;  /* 0x000000010f0f7812 */ /* 0x000fe400078ec0ff */
[----:B------:R-:W-:Y:S02]  /*2690*/  ISETP.NE.AND P1, PT, R16, 0x1, PT ;  /* 0x000000011000780c */ /* 0x000fe40003f25270 */
[----:B------:R-:W-:-:S11]  /*26a0*/  ISETP.NE.U32.AND P2, PT, R15, 0x1, PT ;  /* 0x000000010f00780c */ /* 0x000fd60003f45070 */
[----:B------:R-:W-:Y:S05]  /*26b0*/  @!P1 BRA `(.L_x_56) ;  /* 0x00000000002c9947 */ /* 0x000fea0003800000 */
[C---:B------:R-:W-:Y:S02]  /*26c0*/  LEA R15, R17.reuse, UR16, 0x2 ;  /* 0x00000010110f7c11 */ /* 0x040fe4000f8e10ff */
[C---:B------:R-:W-:Y:S01]  /*26d0*/  LEA R16, R17.reuse, UR17, 0x2 ;  /* 0x0000001111107c11 */ /* 0x040fe2000f8e10ff */
[----:B------:R-:W-:Y:S02]  /*26e0*/  VIADD R17, R17, 0x2 ;  /* 0x0000000211117836 */ /* 0x000fe40000000000 */
[----:B------:R-:W0:Y:S04]  /*26f0*/  LDS R19, [R15] ;  /* 0x000000000f137984 */ /* 0x000e280000000800 */
[----:B------:R-:W1:Y:S04]  /*2700*/  LDS R18, [R16] ;  /* 0x0000000010127984 */ /* 0x000e680000000800 */
[----:B------:R-:W4:Y:S04]  /*2710*/  LDS R21, [R15+0x4] ;  /* 0x000004000f157984 */ /* 0x000f280000000800 */
[----:B------:R-:W5:Y:S01]  /*2720*/  LDS R20, [R16+0x4] ;  /* 0x0000040010147984 */ /* 0x000f620000000800 */
[----:B0-----:R-:W-:Y:S01]  /*2730*/  FADD R32, R32, R19 ;  /* 0x0000001320207221 */ /* 0x001fe20000000000 */
[----:B-1----:R-:W-:-:S03]  /*2740*/  FFMA R18, R19, R18, R28 ;  /* 0x0000001213127223 */ /* 0x002fc6000000001c */
[----:B----4-:R-:W-:Y:S01]  /*2750*/  FADD R32, R32, R21 ;  /* 0x0000001520207221 */ /* 0x010fe20000000000 */
[----:B-----5:R-:W-:-:S07]  /*2760*/  FFMA R28, R21, R20, R18 ;  /* 0x00000014151c7223 */ /* 0x020fce0000000012 */
.L_x_56:
[C---:B------:R-:W-:Y:S02]  /*2770*/  @!P2 LEA R15, R17.reuse, UR16, 0x2 ;  /* 0x00000010110fac11 */ /* 0x040fe4000f8e10ff */
[----:B------:R-:W-:-:S04]  /*2780*/  @!P2 LEA R16, R17, UR17, 0x2 ;  /* 0x000000111110ac11 */ /* 0x000fc8000f8e10ff */
[----:B------:R-:W0:Y:S04]  /*2790*/  @!P2 LDS R15, [R15] ;  /* 0x000000000f0fa984 */ /* 0x000e280000000800 */
[----:B------:R-:W1:Y:S01]  /*27a0*/  @!P2 LDS R16, [R16] ;  /* 0x000000001010a984 */ /* 0x000e620000000800 */
[----:B0-----:R-:W-:Y:S01]  /*27b0*/  @!P2 FADD R32, R32, R15 ;  /* 0x0000000f2020a221 */ /* 0x001fe20000000000 */
[----:B-1----:R-:W-:-:S07]  /*27c0*/  @!P2 FFMA R28, R15, R16, R28 ;  /* 0x000000100f1ca223 */ /* 0x002fce000000001c */
.L_x_52:
[----:B------:R-:W0:Y:S01]  /*27d0*/  LDC R15, c[0x0][0x3a8] ;  /* 0x0000ea00ff0f7b82 */ /* 0x000e220000000800 */
[----:B------:R-:W1:Y:S01]  /*27e0*/  F2F.F64.F32 R16, R32 ;  /* 0x0000002000107310 */ /* 0x000e620000201800 */
[----:B------:R-:W-:Y:S01]  /*27f0*/  UMOV UR4, 0xff768fa1 ;  /* 0xff768fa100047882 */ /* 0x000fe20000000000 */
[----:B------:R-:W-:Y:S01]  /*2800*/  UMOV UR5, 0x3fefffff ;  /* 0x3fefffff00057882 */ /* 0x000fe20000000000 */
[----:B--2---:R-:W-:-:S05]  /*2810*/  FFMA R18, -R3, R32, R28 ;  /* 0x0000002003127223 */ /* 0x004fca000000011c */
[----:B------:R-:W-:Y:S01]  /*2820*/  FSETP.GT.AND P1, PT, R18, RZ, PT ;  /* 0x000000ff1200720b */ /* 0x000fe20003f24000 */
[----:B-1----:R-:W-:Y:S01]  /*2830*/  DSETP.GT.AND P2, PT, R16, UR4, PT ;  /* 0x0000000410007e2a */ /* 0x002fe2000bf44000 */
[----:B------:R-:W-:Y:S01]  /*2840*/  UMOV UR4, 0xe826d695 ;  /* 0xe826d69500047882 */ /* 0x000fe20000000000 */
[----:B------:R-:W-:-:S04]  /*2850*/  UMOV UR5, 0x3e112e0b ;  /* 0x3e112e0b00057882 */ /* 0x000fc80000000000 */
[----:B------:R-:W-:Y:S01]  /*2860*/  DSETP.LT.OR P2, PT, R16, UR4, P2 ;  /* 0x0000000410007e2a */ /* 0x000fe20009741400 */
[----:B0-----:R-:W-:Y:S01]  /*2870*/  ISETP.NE.AND P1, PT, R15, RZ, P1 ;  /* 0x000000ff0f00720c */ /* 0x001fe20000f25270 */
[----:B------:R-:W-:-:S04]  /*2880*/  IMAD.MOV.U32 R16, RZ, RZ, RZ ;  /* 0x000000ffff107224 */ /* 0x000fc800078e00ff */
[----:B------:R-:W-:-:S13]  /*2890*/  PLOP3.LUT P1, PT, P1, P2, PT, 0xf8, 0x8f ;  /* 0x00000000008f781c */ /* 0x000fda0000f25f70 */
[----:B------:R-:W-:Y:S05]  /*28a0*/  @P1 BRA `(.L_x_57) ;  /* 0x00000000003c1947 */ /* 0x000fea0003800000 */
[----:B------:R-:W-:Y:S01]  /*28b0*/  FADD R15, -R32, 1 ;  /* 0x3f800000200f7421 */ /* 0x000fe20000000100 */
[----:B------:R-:W-:-:S03]  /*28c0*/  FMUL R18, R18, R18 ;  /* 0x0000001212127220 */ /* 0x000fc60000400000 */
[----:B------:R-:W-:-:S04]  /*28d0*/  FMUL R15, R15, R32 ;  /* 0x000000200f0f7220 */ /* 0x000fc80000400000 */
[----:B---3--:R-:W-:-:S04]  /*28e0*/  FMUL R19, R4, R15 ;  /* 0x0000000f04137220 */ /* 0x008fc80000400000 */
[----:B------:R-:W0:Y:S08]  /*28f0*/  MUFU.RCP R15, R19 ;  /* 0x00000013000f7308 */ /* 0x000e300000001000 */
[----:B------:R-:W1:Y:S01]  /*2900*/  FCHK P1, R18, R19 ;  /* 0x0000001312007302 */ /* 0x000e620000020000 */
[----:B0-----:R-:W-:-:S04]  /*2910*/  FFMA R16, -R19, R15, 1 ;  /* 0x3f80000013107423 */ /* 0x001fc8000000010f */
[----:B------:R-:W-:-:S04]  /*2920*/  FFMA R15, R15, R16, R15 ;  /* 0x000000100f0f7223 */ /* 0x000fc8000000000f */
[----:B------:R-:W-:-:S04]  /*2930*/  FFMA R16, R18, R15, RZ ;  /* 0x0000000f12107223 */ /* 0x000fc800000000ff */
[----:B------:R-:W-:-:S04]  /*2940*/  FFMA R17, -R19, R16, R18 ;  /* 0x0000001013117223 */ /* 0x000fc80000000112 */
[----:B------:R-:W-:Y:S01]  /*2950*/  FFMA R16, R15, R17, R16 ;  /* 0x000000110f107223 */ /* 0x000fe20000000010 */
[----:B-1----:R-:W-:Y:S06]  /*2960*/  @!P1 BRA `(.L_x_57) ;  /* 0x00000000000c9947 */ /* 0x002fec0003800000 */
[----:B------:R-:W-:-:S07]  /*2970*/  MOV R21, 0x2990 ;  /* 0x0000299000157802 */ /* 0x000fce0000000f00 */
[----:B------:R-:W-:Y:S05]  /*2980*/  CALL.REL.NOINC `($__internal_1_$__cuda_sm3x_div_rn_noftz_f32_slowpath) ;  /* 0x0000001400347944 */ /* 0x000fea0003c00000 */
[----:B------:R-:W-:-:S07]  /*2990*/  IMAD.MOV.U32 R16, RZ, RZ, R20 ;  /* 0x000000ffff107224 */ /* 0x000fce00078e0014 */
.L_x_57:
[----:B------:R-:W-:-:S04]  /*29a0*/  FSETP.GT.AND P1, PT, R16, R5, PT ;  /* 0x000000051000720b */ /* 0x000fc80003f24000 */
[----:B------:R-:W-:Y:S02]  /*29b0*/  FSEL R5, R16, R5, P1 ;  /* 0x0000000510057208 */ /* 0x000fe40000800000 */
[----:B------:R-:W-:Y:S02]  /*29c0*/  FSEL R6, R13, R6, P1 ;  /* 0x000000060d067208 */ /* 0x000fe40000800000 */
[----:B------:R-:W-:-:S07]  /*29d0*/  FSEL R7, R12, R7, P1 ;  /* 0x000000070c077208 */ /* 0x000fce0000800000 */
.L_x_51:
[----:B------:R-:W0:Y:S01]  /*29e0*/  LDCU UR4, c[0x0][0x3a0] ;  /* 0x00007400ff0477ac */ /* 0x000e220008000800 */
[----:B------:R-:W-:-:S04]  /*29f0*/  IADD3 R14, PT, PT, R14, 0x1, RZ ;  /* 0x000000010e0e7810 */ /* 0x000fc80007ffe0ff */
[----:B0-----:R-:W-:-:S13]  /*2a00*/  ISETP.GT.U32.AND P1, PT, R14, UR4, PT ;  /* 0x000000040e007c0c */ /* 0x001fda000bf24070 */
[----:B------:R-:W-:Y:S05]  /*2a10*/  @!P1 BRA `(.L_x_58) ;  /* 0xfffffff400709947 */ /* 0x000fea000383ffff */
[----:B------:R-:W-:-:S13]  /*2a20*/  ISETP.NE.AND P1, PT, R11, RZ, PT ;  /* 0x000000ff0b00720c */ /* 0x000fda0003f25270 */
[----:B------:R-:W-:Y:S05]  /*2a30*/  @!P1 BRA `(.L_x_59) ;  /* 0x0000000c00e09947 */ /* 0x000fea0003800000 */
[----:B------:R-:W-:Y:S01]  /*2a40*/  IMAD.MOV R14, RZ, RZ, -R10 ;  /* 0x000000ffff0e7224 */ /* 0x000fe200078e0a0a */
[C---:B------:R-:W-:Y:S01]  /*2a50*/  IADD3 R13, PT, PT, -R11.reuse, UR4, RZ ;  /* 0x000000040b0d7c10 */ /* 0x040fe2000fffe1ff */
[----:B------:R-:W-:Y:S01]  /*2a60*/  FADD R15, -R12, 1 ;  /* 0x3f8000000c0f7421 */ /* 0x000fe20000000100 */
[----:B------:R-:W-:Y:S01]  /*2a70*/  IADD3 R16, PT, PT, -R11, UR6, RZ ;  /* 0x000000060b107c10 */ /* 0x000fe2000fffe1ff */
[----:B------:R-:W-:Y:S01]  /*2a80*/  IMAD.MOV.U32 R22, RZ, RZ, RZ ;  /* 0x000000ffff167224 */ /* 0x000fe200078e00ff */
[----:B------:R-:W-:Y:S02]  /*2a90*/  PRMT R14, R14, 0x7710, RZ ;  /* 0x000077100e0e7816 */ /* 0x000fe400000000ff */
[----:B------:R-:W-:Y:S02]  /*2aa0*/  PRMT R17, RZ, 0x7610, R17 ;  /* 0x00007610ff117816 */ /* 0x000fe40000000011 */
[----:B------:R-:W-:Y:S01]  /*2ab0*/  PRMT R23, RZ, 0x7610, R23 ;  /* 0x00007610ff177816 */ /* 0x000fe20000000017 */
[----:B------:R-:W-:Y:S01]  /*2ac0*/  VIADD R14, R14, UR15 ;  /* 0x0000000f0e0e7c36 */ /* 0x000fe20008000000 */
[----:B------:R-:W-:-:S04]  /*2ad0*/  LOP3.LUT R24, R13, 0xfffffff8, RZ, 0xc0, !PT ;  /* 0xfffffff80d187812 */ /* 0x000fc800078ec0ff */
[----:B------:R-:W-:-:S04]  /*2ae0*/  LOP3.LUT R14, R14, 0xffff, RZ, 0xc0, !PT ;  /* 0x0000ffff0e0e7812 */ /* 0x000fc800078ec0ff */
[----:B------:R-:W-:-:S04]  /*2af0*/  LOP3.LUT R25, R14, 0x7, RZ, 0xc0, !PT ;  /* 0x000000070e197812 */ /* 0x000fc800078ec0ff */
[----:B------:R-:W-:-:S07]  /*2b00*/  IADD3 R25, PT, PT, R25, -0x1, RZ ;  /* 0xffffffff19197810 */ /* 0x000fce0007ffe0ff */
.L_x_74:
[----:B------:R-:W-:Y:S01]  /*2b10*/  ISETP.NE.AND P2, PT, R22, RZ, PT ;  /* 0x000000ff1600720c */ /* 0x000fe20003f45270 */
[----:B------:R-:W-:-:S12]  /*2b20*/  IMAD.MOV.U32 R27, RZ, RZ, R15 ;  /* 0x000000ffff1b7224 */ /* 0x000fd800078e000f */
[----:B------:R-:W-:Y:S05]  /*2b30*/  @!P2 BRA `(.L_x_60) ;  /* 0x000000000020a947 */ /* 0x000fea0003800000 */
[----:B------:R-:W0:Y:S01]  /*2b40*/  S2UR UR5, SR_CgaCtaId ;  /* 0x00000000000579c3 */ /* 0x000e220000008800 */
[----:B------:R-:W-:Y:S02]  /*2b50*/  UMOV UR4, 0x400 ;  /* 0x0000040000047882 */ /* 0x000fe40000000000 */
[----:B0-----:R-:W-:-:S06]  /*2b60*/  ULEA UR4, UR5, UR4, 0x18 ;  /* 0x0000000405047291 */ /* 0x001fcc000f8ec0ff */
[----:B------:R-:W-:-:S05]  /*2b70*/  LEA R18, R22, UR4, 0x2 ;  /* 0x0000000416127c11 */ /* 0x000fca000f8e10ff */
[----:B------:R-:W-:Y:S04]  /*2b80*/  LDS R19, [R18+-0x4] ;  /* 0xfffffc0012137984 */ /* 0x000fe80000000800 */
[----:B------:R-:W0:Y:S02]  /*2b90*/  LDS R20, [R18] ;  /* 0x0000000012147984 */ /* 0x000e240000000800 */
[----:B0-----:R-:W-:-:S04]  /*2ba0*/  FADD R20, R19, R20 ;  /* 0x0000001413147221 */ /* 0x001fc80000000000 */
[----:B------:R-:W-:-:S07]  /*2bb0*/  FFMA R27, R20, 0.5, R15 ;  /* 0x3f000000141b7823 */ /* 0x000fce000000000f */
.L_x_60:
[----:B------:R-:W-:-:S04]  /*2bc0*/  FSETP.GT.AND P1, PT, R27, 0.5, PT ;  /* 0x3f0000001b00780b */ /* 0x000fc80003f24000 */
[----:B------:R-:W-:-:S13]  /*2bd0*/  FSETP.LE.OR P1, PT, R27, RZ, P1 ;  /* 0x000000ff1b00720b */ /* 0x000fda0000f23400 */
[----:B------:R-:W-:Y:S05]  /*2be0*/  @P1 BRA `(.L_x_61) ;  /* 0x0000000c00601947 */ /* 0x000fea0003800000 */
[----:B------:R-:W-:Y:S01]  /*2bf0*/  ISETP.GE.U32.AND P1, PT, R16, 0x7, PT ;  /* 0x000000071000780c */ /* 0x000fe20003f26070 */
[----:B------:R-:W-:Y:S01]  /*2c00*/  IMAD.MOV.U32 R29, RZ, RZ, RZ ;  /* 0x000000ffff1d7224 */ /* 0x000fe200078e00ff */
[----:B------:R-:W-:Y:S01]  /*2c10*/  LOP3.LUT P4, RZ, R13, 0x7, RZ, 0xc0, !PT ;  /* 0x000000070dff7812 */ /* 0x000fe2000788c0ff */
[----:B------:R-:W-:Y:S01]  /*2c20*/  IMAD.MOV.U32 R18, RZ, RZ, R11 ;  /* 0x000000ffff127224 */ /* 0x000fe200078e000b */
[----:B------:R-:W-:-:S09]  /*2c30*/  MOV R31, RZ ;  /* 0x000000ff001f7202 */ /* 0x000fd20000000f00 */
[----:B------:R-:W-:Y:S05]  /*2c40*/  @!P1 BRA `(.L_x_62) ;  /* 0x0000000000a49947 */ /* 0x000fea0003800000 */
[----:B------:R-:W-:Y:S01]  /*2c50*/  IMAD.MOV.U32 R19, RZ, RZ, RZ ;  /* 0x000000ffff137224 */ /* 0x000fe200078e00ff */
[----:B------:R-:W-:Y:S01]  /*2c60*/  MOV R18, R11 ;  /* 0x0000000b00127202 */ /* 0x000fe20000000f00 */
[----:B------:R-:W-:-:S07]  /*2c70*/  IMAD.MOV.U32 R29, RZ, RZ, RZ ;  /* 0x000000ffff1d7224 */ /* 0x000fce00078e00ff */
.L_x_63:
[C---:B------:R-:W-:Y:S01]  /*2c80*/  LEA R21, R18.reuse, UR16, 0x2 ;  /* 0x0000001012157c11 */ /* 0x040fe2000f8e10ff */
[----:B------:R-:W-:Y:S01]  /*2c90*/  VIADD R19, R19, 0x8 ;  /* 0x0000000813137836 */ /* 0x000fe20000000000 */
[C---:B------:R-:W-:Y:S01]  /*2ca0*/  LEA R20, R18.reuse, UR17, 0x2 ;  /* 0x0000001112147c11 */ /* 0x040fe2000f8e10ff */
[----:B------:R-:W-:Y:S02]  /*2cb0*/  VIADD R18, R18, 0x8 ;  /* 0x0000000812127836 */ /* 0x000fe40000000000 */
[----:B------:R-:W-:Y:S01]  /*2cc0*/  LDS R26, [R21] ;  /* 0x00000000151a7984 */ /* 0x000fe20000000800 */
[----:B------:R-:W-:-:S03]  /*2cd0*/  ISETP.NE.AND P1, PT, R19, R24, PT ;  /* 0x000000181300720c */ /* 0x000fc60003f25270 */
[----:B------:R-:W0:Y:S04]  /*2ce0*/  LDS R32, [R20] ;  /* 0x0000000014207984 */ /* 0x000e280000000800 */
[----:B------:R-:W-:Y:S04]  /*2cf0*/  LDS R33, [R21+0x4] ;  /* 0x0000040015217984 */ /* 0x000fe80000000800 */
[----:B------:R-:W1:Y:S04]  /*2d00*/  LDS R28, [R20+0x4] ;  /* 0x00000400141c7984 */ /* 0x000e680000000800 */
[----:B------:R-:W-:Y:S04]  /*2d10*/  LDS R30, [R21+0x8] ;  /* 0x00000800151e7984 */ /* 0x000fe80000000800 */
[----:B------:R-:W4:Y:S01]  /*2d20*/  LDS R35, [R20+0x8] ;  /* 0x0000080014237984 */ /* 0x000f220000000800 */
[C---:B0-----:R-:W-:Y:S01]  /*2d30*/  FFMA R34, R26.reuse, R32, R29 ;  /* 0x000000201a227223 */ /* 0x041fe2000000001d */
[----:B------:R-:W-:-:S02]  /*2d40*/  FADD R32, R26, R31 ;  /* 0x0000001f1a207221 */ /* 0x000fc40000000000 */
[----:B------:R-:W-:Y:S04]  /*2d50*/  LDS R29, [R20+0xc] ;  /* 0x00000c00141d7984 */ /* 0x000fe80000000800 */
[----:B------:R-:W0:Y:S01]  /*2d60*/  LDS R26, [R21+0xc] ;  /* 0x00000c00151a7984 */ /* 0x000e220000000800 */
[----:B-1----:R-:W-:Y:S01]  /*2d70*/  FFMA R31, R33, R28, R34 ;  /* 0x0000001c211f7223 */ /* 0x002fe20000000022 */
[----:B------:R-:W-:Y:S02]  /*2d80*/  FADD R33, R32, R33 ;  /* 0x0000002120217221 */ /* 0x000fe40000000000 */
[----:B------:R-:W-:Y:S04]  /*2d90*/  LDS R28, [R21+0x10] ;  /* 0x00001000151c7984 */ /* 0x000fe80000000800 */
[----:B------:R-:W-:Y:S01]  /*2da0*/  LDS R32, [R21+0x18] ;  /* 0x0000180015207984 */ /* 0x000fe20000000800 */
[----:B----4-:R-:W-:Y:S01]  /*2db0*/  FFMA R37, R30, R35, R31 ;  /* 0x000000231e257223 */ /* 0x010fe2000000001f */
[----:B------:R-:W-:-:S02]  /*2dc0*/  FADD R35, R33, R30 ;  /* 0x0000001e21237221 */ /* 0x000fc40000000000 */
[----:B------:R-:W1:Y:S04]  /*2dd0*/  LDS R31, [R20+0x10] ;  /* 0x00001000141f7984 */ /* 0x000e680000000800 */
[----:B------:R-:W4:Y:S04]  /*2de0*/  LDS R30, [R21+0x14] ;  /* 0x00001400151e7984 */ /* 0x000f280000000800 */
[----:B------:R-:W5:Y:S01]  /*2df0*/  LDS R33, [R20+0x14] ;  /* 0x0000140014217984 */ /* 0x000f620000000800 */
[----:B0-----:R-:W-:Y:S01]  /*2e00*/  FADD R34, R35, R26 ;  /* 0x0000001a23227221 */ /* 0x001fe20000000000 */
[----:B------:R-:W-:-:S02]  /*2e10*/  FFMA R29, R26, R29, R37 ;  /* 0x0000001d1a1d7223 */ /* 0x000fc40000000025 */
[----:B------:R-:W0:Y:S04]  /*2e20*/  LDS R35, [R20+0x18] ;  /* 0x0000180014237984 */ /* 0x000e280000000800 */
[----:B------:R-:W2:Y:S04]  /*2e30*/  LDS R26, [R21+0x1c] ;  /* 0x00001c00151a7984 */ /* 0x000ea80000000800 */
[----:B------:R-:W3:Y:S01]  /*2e40*/  LDS R37, [R20+0x1c] ;  /* 0x00001c0014257984 */ /* 0x000ee20000000800 */
[----:B-1----:R-:W-:Y:S01]  /*2e50*/  FFMA R31, R28, R31, R29 ;  /* 0x0000001f1c1f7223 */ /* 0x002fe2000000001d */
[----:B------:R-:W-:-:S04]  /*2e60*/  FADD R29, R34, R28 ;  /* 0x0000001c221d7221 */ /* 0x000fc80000000000 */
[----:B----4-:R-:W-:Y:S01]  /*2e70*/  FADD R29, R29, R30 ;  /* 0x0000001e1d1d7221 */ /* 0x010fe20000000000 */
[----:B-----5:R-:W-:-:S03]  /*2e80*/  FFMA R31, R30, R33, R31 ;  /* 0x000000211e1f7223 */ /* 0x020fc6000000001f */
[----:B------:R-:W-:Y:S01]  /*2e90*/  FADD R29, R29, R32 ;  /* 0x000000201d1d7221 */ /* 0x000fe20000000000 */
[----:B0-----:R-:W-:-:S03]  /*2ea0*/  FFMA R35, R32, R35, R31 ;  /* 0x0000002320237223 */ /* 0x001fc6000000001f */
[----:B--2---:R-:W-:Y:S01]  /*2eb0*/  FADD R31, R29, R26 ;  /* 0x0000001a1d1f7221 */ /* 0x004fe20000000000 */
[----:B---3--:R-:W-:Y:S01]  /*2ec0*/  FFMA R29, R26, R37, R35 ;  /* 0x000000251a1d7223 */ /* 0x008fe20000000023 */
[----:B------:R-:W-:Y:S06]  /*2ed0*/  @P1 BRA `(.L_x_63) ;  /* 0xfffffffc00681947 */ /* 0x000fec000383ffff */
.L_x_62:
[----:B------:R-:W-:Y:S05]  /*2ee0*/  @!P4 BRA `(.L_x_64) ;  /* 0x0000000000c0c947 */ /* 0x000fea0003800000 */
[----:B------:R-:W-:Y:S02]  /*2ef0*/  ISETP.GE.U32.AND P1, PT, R25, 0x3, PT ;  /* 0x000000031900780c */ /* 0x000fe40003f26070 */
[----:B------:R-:W-:-:S11]  /*2f00*/  LOP3.LUT P4, RZ, R14, 0x3, RZ, 0xc0, !PT ;  /* 0x000000030eff7812 */ /* 0x000fd6000788c0ff */
[----:B------:R-:W-:Y:S05]  /*2f10*/  @!P1 BRA `(.L_x_65) ;  /* 0x00000000004c9947 */ /* 0x000fea0003800000 */
[C---:B------:R-:W-:Y:S02]  /*2f20*/  LEA R30, R18.reuse, UR16, 0x2 ;  /* 0x00000010121e7c11 */ /* 0x040fe4000f8e10ff */
[C---:B------:R-:W-:Y:S02]  /*2f30*/  LEA R34, R18.reuse, UR17, 0x2 ;  /* 0x0000001112227c11 */ /* 0x040fe4000f8e10ff */
[----:B------:R-:W-:Y:S01]  /*2f40*/  IADD3 R18, PT, PT, R18, 0x4, RZ ;  /* 0x0000000412127810 */ /* 0x000fe20007ffe0ff */
[----:B------:R-:W-:Y:S04]  /*2f50*/  LDS R32, [R30] ;  /* 0x000000001e207984 */ /* 0x000fe80000000800 */
[----:B------:R-:W0:Y:S04]  /*2f60*/  LDS R35, [R34] ;  /* 0x0000000022237984 */ /* 0x000e280000000800 */
[----:B------:R-:W1:Y:S04]  /*2f70*/  LDS R21, [R30+0x4] ;  /* 0x000004001e157984 */ /* 0x000e680000000800 */
[----:B------:R-:W4:Y:S04]  /*2f80*/  LDS R26, [R34+0x4] ;  /* 0x00000400221a7984 */ /* 0x000f280000000800 */
[----:B------:R-:W5:Y:S04]  /*2f90*/  LDS R19, [R30+0x8] ;  /* 0x000008001e137984 */ /* 0x000f680000000800 */
[----:B------:R-:W2:Y:S04]  /*2fa0*/  LDS R20, [R34+0x8] ;  /* 0x0000080022147984 */ /* 0x000ea80000000800 */
[----:B------:R-:W3:Y:S04]  /*2fb0*/  LDS R28, [R30+0xc] ;  /* 0x00000c001e1c7984 */ /* 0x000ee80000000800 */
[----:B------:R-:W3:Y:S01]  /*2fc0*/  LDS R33, [R34+0xc] ;  /* 0x00000c0022217984 */ /* 0x000ee20000000800 */
[----:B0-----:R-:W-:Y:S01]  /*2fd0*/  FFMA R36, R32, R35, R29 ;  /* 0x0000002320247223 */ /* 0x001fe2000000001d */
[----:B------:R-:W-:-:S04]  /*2fe0*/  FADD R32, R31, R32 ;  /* 0x000000201f207221 */ /* 0x000fc80000000000 */
[----:B-1----:R-:W-:Y:S01]  /*2ff0*/  FADD R32, R32, R21 ;  /* 0x0000001520207221 */ /* 0x002fe20000000000 */
[----:B----4-:R-:W-:-:S03]  /*3000*/  FFMA R26, R21, R26, R36 ;  /* 0x0000001a151a7223 */ /* 0x010fc60000000024 */
[----:B-----5:R-:W-:Y:S01]  /*3010*/  FADD R31, R32, R19 ;  /* 0x00000013201f7221 */ /* 0x020fe20000000000 */
[----:B--2---:R-:W-:-:S03]  /*3020*/  FFMA R19, R19, R20, R26 ;  /* 0x0000001413137223 */ /* 0x004fc6000000001a */
[----:B---3--:R-:W-:Y:S01]  /*3030*/  FADD R31, R31, R28 ;  /* 0x0000001c1f1f7221 */ /* 0x008fe20000000000 */
[----:B------:R-:W-:-:S07]  /*3040*/  FFMA R29, R28, R33, R19 ;  /* 0x000000211c1d7223 */ /* 0x000fce0000000013 */
.L_x_65:
[----:B------:R-:W-:Y:S05]  /*3050*/  @!P4 BRA `(.L_x_64) ;  /* 0x000000000064c947 */ /* 0x000fea0003800000 */
[----:B------:R-:W-:-:S05]  /*3060*/  IMAD.MOV R19, RZ, RZ, -R9 ;  /* 0x000000ffff137224 */ /* 0x000fca00078e0a09 */
[----:B------:R-:W-:-:S05]  /*3070*/  PRMT R19, R19, 0x7710, RZ ;  /* 0x0000771013137816 */ /* 0x000fca00000000ff */
[----:B------:R-:W-:-:S05]  /*3080*/  VIADD R19, R19, UR15 ;  /* 0x0000000f13137c36 */ /* 0x000fca0008000000 */
[C---:B------:R-:W-:Y:S02]  /*3090*/  LOP3.LUT R20, R19.reuse, 0x3, RZ, 0xc0, !PT ;  /* 0x0000000313147812 */ /* 0x040fe400078ec0ff */
[----:B------:R-:W-:Y:S02]  /*30a0*/  LOP3.LUT R19, R19, 0x1, RZ, 0xc0, !PT ;  /* 0x0000000113137812 */ /* 0x000fe400078ec0ff */
[----:B------:R-:W-:Y:S02]  /*30b0*/  ISETP.NE.AND P1, PT, R20, 0x1, PT ;  /* 0x000000011400780c */ /* 0x000fe40003f25270 */
[----:B------:R-:W-:-:S11]  /*30c0*/  ISETP.NE.U32.AND P4, PT, R19, 0x1, PT ;  /* 0x000000011300780c */ /* 0x000fd60003f85070 */
[----:B------:R-:W-:Y:S05]  /*30d0*/  @!P1 BRA `(.L_x_66) ;  /* 0x00000000002c9947 */ /* 0x000fea0003800000 */
[C---:B------:R-:W-:Y:S02]  /*30e0*/  LEA R19, R18.reuse, UR16, 0x2 ;  /* 0x0000001012137c11 */ /* 0x040fe4000f8e10ff */
[C---:B------:R-:W-:Y:S02]  /*30f0*/  LEA R21, R18.reuse, UR17, 0x2 ;  /* 0x0000001112157c11 */ /* 0x040fe4000f8e10ff */
[----:B------:R-:W-:Y:S01]  /*3100*/  IADD3 R18, PT, PT, R18, 0x2, RZ ;  /* 0x0000000212127810 */ /* 0x000fe20007ffe0ff */
        /* <DEDUP_REMOVED lines=8> */
.L_x_66:
[C---:B------:R-:W-:Y:S02]  /*3190*/  @!P4 LEA R20, R18.reuse, UR17, 0x2 ;  /* 0x000000111214cc11 */ /* 0x040fe4000f8e10ff */
[----:B------:R-:W-:-:S04]  /*31a0*/  @!P4 LEA R19, R18, UR16, 0x2 ;  /* 0x000000101213cc11 */ /* 0x000fc8000f8e10ff */
[----:B------:R-:W-:Y:S04]  /*31b0*/  @!P4 LDS R20, [R20] ;  /* 0x000000001414c984 */ /* 0x000fe80000000800 */
[----:B------:R-:W0:Y:S02]  /*31c0*/  @!P4 LDS R18, [R19] ;  /* 0x000000001312c984 */ /* 0x000e240000000800 */
[----:B0-----:R-:W-:Y:S01]  /*31d0*/  @!P4 FADD R31, R31, R18 ;  /* 0x000000121f1fc221 */ /* 0x001fe20000000000 */
[----:B------:R-:W-:-:S07]  /*31e0*/  @!P4 FFMA R29, R18, R20, R29 ;  /* 0x00000014121dc223 */ /* 0x000fce000000001d */
.L_x_64:
[----:B------:R-:W-:Y:S05]  /*31f0*/  @!P2 BRA `(.L_x_67) ;  /* 0x000000040050a947 */ /* 0x000fea0003800000 */
[C---:B------:R-:W-:Y:S01]  /*3200*/  ISETP.GE.U32.AND P1, PT, R22.reuse, 0x8, PT ;  /* 0x000000081600780c */ /* 0x040fe20003f26070 */
[----:B------:R-:W-:Y:S01]  /*3210*/  IMAD.MOV.U32 R26, RZ, RZ, RZ ;  /* 0x000000ffff1a7224 */ /* 0x000fe200078e00ff */
[----:B------:R-:W-:-:S11]  /*3220*/  LOP3.LUT P2, RZ, R22, 0x7, RZ, 0xc0, !PT ;  /* 0x0000000716ff7812 */ /* 0x000fd6000784c0ff */
[----:B------:R-:W-:Y:S05]  /*3230*/  @!P1 BRA `(.L_x_68) ;  /* 0x00000000008c9947 */ /* 0x000fea0003800000 */
[----:B------:R-:W-:Y:S01]  /*3240*/  LOP3.LUT R26, R22, 0xfffffff8, RZ, 0xc0, !PT ;  /* 0xfffffff8161a7812 */ /* 0x000fe200078ec0ff */
[----:B------:R-:W-:-:S07]  /*3250*/  IMAD.MOV.U32 R33, RZ, RZ, RZ ;  /* 0x000000ffff217224 */ /* 0x000fce00078e00ff */
.L_x_69:
[C---:B------:R-:W-:Y:S02]  /*3260*/  LEA R28, R33.reuse, UR17, 0x2 ;  /* 0x00000011211c7c11 */ /* 0x040fe4000f8e10ff */
[C---:B------:R-:W-:Y:S02]  /*3270*/  LEA R30, R33.reuse, UR16, 0x2 ;  /* 0x00000010211e7c11 */ /* 0x040fe4000f8e10ff */
[----:B------:R-:W-:Y:S01]  /*3280*/  IADD3 R33, PT, PT, R33, 0x8, RZ ;  /* 0x0000000821217810 */ /* 0x000fe20007ffe0ff */
[----:B------:R-:W-:Y:S03]  /*3290*/  LDS R18, [R28] ;  /* 0x000000001c127984 */ /* 0x000fe60000000800 */
[----:B------:R-:W-:Y:S01]  /*32a0*/  ISETP.NE.AND P1, PT, R33, R26, PT ;  /* 0x0000001a2100720c */ /* 0x000fe20003f25270 */
[----:B------:R-:W0:Y:S04]  /*32b0*/  LDS.64 R20, [R30] ;  /* 0x000000001e147984 */ /* 0x000e280000000a00 */
[----:B------:R-:W1:Y:S04]  /*32c0*/  LDS R34, [R28+0x4] ;  /* 0x000004001c227984 */ /* 0x000e680000000800 */
[----:B------:R-:W-:Y:S04]  /*32d0*/  LDS R32, [R28+0xc] ;  /* 0x00000c001c207984 */ /* 0x000fe80000000800 */
[----:B------:R-:W-:Y:S01]  /*32e0*/  LDS R35, [R28+0x18] ;  /* 0x000018001c237984 */ /* 0x000fe20000000800 */
[C---:B0-----:R-:W-:Y:S01]  /*32f0*/  FFMA R36, R20.reuse, R18, R29 ;  /* 0x0000001214247223 */ /* 0x041fe2000000001d */
[----:B------:R-:W-:-:S02]  /*3300*/  FADD R20, R20, R31 ;  /* 0x0000001f14147221 */ /* 0x000fc40000000000 */
[----:B------:R-:W-:Y:S01]  /*3310*/  LDS.64 R18, [R30+0x8] ;  /* 0x000008001e127984 */ /* 0x000fe20000000a00 */
[C---:B-1----:R-:W-:Y:S01]  /*3320*/  FFMA R29, R21.reuse, R34, R36 ;  /* 0x00000022151d7223 */ /* 0x042fe20000000024 */
[----:B------:R-:W-:Y:S02]  /*3330*/  FADD R21, R21, R20 ;  /* 0x0000001415157221 */ /* 0x000fe40000000000 */
[----:B------:R-:W0:Y:S02]  /*3340*/  LDS R31, [R28+0x8] ;  /* 0x000008001c1f7984 */ /* 0x000e240000000800 */
[----:B0-----:R-:W-:Y:S01]  /*3350*/  FFMA R34, R18, R31, R29 ;  /* 0x0000001f12227223 */ /* 0x001fe2000000001d */
[----:B------:R-:W-:Y:S01]  /*3360*/  FADD R18, R21, R18 ;  /* 0x0000001215127221 */ /* 0x000fe20000000000 */
[----:B------:R-:W-:Y:S02]  /*3370*/  LDS R29, [R28+0x10] ;  /* 0x000010001c1d7984 */ /* 0x000fe40000000800 */
[C---:B------:R-:W-:Y:S01]  /*3380*/  FFMA R31, R19.reuse, R32, R34 ;  /* 0x00000020131f7223 */ /* 0x040fe20000000022 */
[----:B------:R-:W-:Y:S01]  /*3390*/  FADD R37, R19, R18 ;  /* 0x0000001213257221 */ /* 0x000fe20000000000 */
[----:B------:R-:W0:Y:S04]  /*33a0*/  LDS.64 R20, [R30+0x10] ;  /* 0x000010001e147984 */ /* 0x000e280000000a00 */
[----:B------:R-:W1:Y:S04]  /*33b0*/  LDS R32, [R28+0x14] ;  /* 0x000014001c207984 */ /* 0x000e680000000800 */
[----:B------:R-:W4:Y:S04]  /*33c0*/  LDS.64 R18, [R30+0x18] ;  /* 0x000018001e127984 */ /* 0x000f280000000a00 */
[----:B------:R-:W5:Y:S01]  /*33d0*/  LDS R34, [R28+0x1c] ;  /* 0x00001c001c227984 */ /* 0x000f620000000800 */
[----:B0-----:R-:W-:Y:S01]  /*33e0*/  FFMA R36, R20, R29, R31 ;  /* 0x0000001d14247223 */ /* 0x001fe2000000001f */
[----:B------:R-:W-:-:S03]  /*33f0*/  FADD R20, R37, R20 ;  /* 0x0000001425147221 */ /* 0x000fc60000000000 */
[C---:B-1----:R-:W-:Y:S01]  /*3400*/  FFMA R29, R21.reuse, R32, R36 ;  /* 0x00000020151d7223 */ /* 0x042fe20000000024 */
[----:B------:R-:W-:-:S03]  /*3410*/  FADD R21, R21, R20 ;  /* 0x0000001415157221 */ /* 0x000fc60000000000 */
[----:B----4-:R-:W-:Y:S01]  /*3420*/  FFMA R20, R18, R35, R29 ;  /* 0x0000002312147223 */ /* 0x010fe2000000001d */
[----:B------:R-:W-:-:S03]  /*3430*/  FADD R18, R21, R18 ;  /* 0x0000001215127221 */ /* 0x000fc60000000000 */
[C---:B-----5:R-:W-:Y:S01]  /*3440*/  FFMA R29, R19.reuse, R34, R20 ;  /* 0x00000022131d7223 */ /* 0x060fe20000000014 */
[----:B------:R-:W-:Y:S01]  /*3450*/  FADD R31, R19, R18 ;  /* 0x00000012131f7221 */ /* 0x000fe20000000000 */
[----:B------:R-:W-:Y:S06]  /*3460*/  @P1 BRA `(.L_x_69) ;  /* 0xfffffffc007c1947 */ /* 0x000fec000383ffff */
.L_x_68:
[----:B------:R-:W-:Y:S05]  /*3470*/  @!P2 BRA `(.L_x_67) ;  /* 0x0000000000b0a947 */ /* 0x000fea0003800000 */
        /* <DEDUP_REMOVED lines=8> */
[----:B------:R-:W-:Y:S04]  /*3500*/  LDS R34, [R32] ;  /* 0x0000000020227984 */ /* 0x000fe80000000800 */
[----:B------:R-:W0:Y:S04]  /*3510*/  LDS.64 R18, [R30] ;  /* 0x000000001e127984 */ /* 0x000e280000000a00 */
[----:B------:R-:W1:Y:S04]  /*3520*/  LDS R35, [R32+0x4] ;  /* 0x0000040020237984 */ /* 0x000e680000000800 */
[----:B------:R-:W-:Y:S04]  /*3530*/  LDS R33, [R32+0x8] ;  /* 0x0000080020217984 */ /* 0x000fe80000000800 */
[----:B------:R-:W4:Y:S04]  /*3540*/  LDS.64 R20, [R30+0x8] ;  /* 0x000008001e147984 */ /* 0x000f280000000a00 */
[----:B------:R-:W5:Y:S01]  /*3550*/  LDS R28, [R32+0xc] ;  /* 0x00000c00201c7984 */ /* 0x000f620000000800 */
[----:B0-----:R-:W-:Y:S01]  /*3560*/  FFMA R34, R18, R34, R29 ;  /* 0x0000002212227223 */ /* 0x001fe2000000001d */
[----:B------:R-:W-:-:S03]  /*3570*/  FADD R18, R31, R18 ;  /* 0x000000121f127221 */ /* 0x000fc60000000000 */
[----:B-1----:R-:W-:Y:S01]  /*3580*/  FFMA R35, R35, R19, R34 ;  /* 0x0000001323237223 */ /* 0x002fe20000000022 */
[----:B------:R-:W-:-:S03]  /*3590*/  FADD R19, R18, R19 ;  /* 0x0000001312137221 */ /* 0x000fc60000000000 */
[----:B----4-:R-:W-:Y:S01]  /*35a0*/  FFMA R33, R20, R33, R35 ;  /* 0x0000002114217223 */ /* 0x010fe20000000023 */
[----:B------:R-:W-:-:S03]  /*35b0*/  FADD R20, R19, R20 ;  /* 0x0000001413147221 */ /* 0x000fc60000000000 */
[----:B-----5:R-:W-:Y:S01]  /*35c0*/  FFMA R29, R28, R21, R33 ;  /* 0x000000151c1d7223 */ /* 0x020fe20000000021 */
[----:B------:R-:W-:-:S07]  /*35d0*/  FADD R31, R20, R21 ;  /* 0x00000015141f7221 */ /* 0x000fce0000000000 */
.L_x_70:
[----:B------:R-:W-:Y:S05]  /*35e0*/  @!P2 BRA `(.L_x_67) ;  /* 0x000000000054a947 */ /* 0x000fea0003800000 */
[C---:B------:R-:W-:Y:S02]  /*35f0*/  LOP3.LUT R18, R17.reuse, 0x3, RZ, 0xc0, !PT ;  /* 0x0000000311127812 */ /* 0x040fe400078ec0ff */
[----:B------:R-:W-:Y:S02]  /*3600*/  LOP3.LUT R19, R17, 0x1, RZ, 0xc0, !PT ;  /* 0x0000000111137812 */ /* 0x000fe400078ec0ff */
[----:B------:R-:W-:Y:S02]  /*3610*/  ISETP.NE.AND P1, PT, R18, 0x1, PT ;  /* 0x000000011200780c */ /* 0x000fe40003f25270 */
[----:B------:R-:W-:-:S11]  /*3620*/  ISETP.NE.U32.AND P2, PT, R19, 0x1, PT ;  /* 0x000000011300780c */ /* 0x000fd60003f45070 */
[----:B------:R-:W-:Y:S05]  /*3630*/  @!P1 BRA `(.L_x_71) ;  /* 0x0000000000289947 */ /* 0x000fea0003800000 */
[C---:B------:R-:W-:Y:S02]  /*3640*/  LEA R18, R26.reuse, UR16, 0x2 ;  /* 0x000000101a127c11 */ /* 0x040fe4000f8e10ff */
[C---:B------:R-:W-:Y:S02]  /*3650*/  LEA R21, R26.reuse, UR17, 0x2 ;  /* 0x000000111a157c11 */ /* 0x040fe4000f8e10ff */
[----:B------:R-:W-:Y:S02]  /*3660*/  IADD3 R26, PT, PT, R26, 0x2, RZ ;  /* 0x000000021a1a7810 */ /* 0x000fe40007ffe0ff */
[----:B------:R-:W0:Y:S04]  /*3670*/  LDS.64 R18, [R18] ;  /* 0x0000000012127984 */ /* 0x000e280000000a00 */
[----:B------:R-:W1:Y:S04]  /*3680*/  LDS R28, [R21] ;  /* 0x00000000151c7984 */ /* 0x000e680000000800 */
[----:B------:R-:W4:Y:S01]  /*3690*/  LDS R33, [R21+0x4] ;  /* 0x0000040015217984 */ /* 0x000f220000000800 */
[----:B0-----:R-:W-:Y:S01]  /*36a0*/  FADD R20, R31, R18 ;  /* 0x000000121f147221 */ /* 0x001fe20000000000 */
[----:B-1----:R-:W-:-:S03]  /*36b0*/  FFMA R28, R18, R28, R29 ;  /* 0x0000001c121c7223 */ /* 0x002fc6000000001d */
[----:B------:R-:W-:Y:S01]  /*36c0*/  FADD R31, R20, R19 ;  /* 0x00000013141f7221 */ /* 0x000fe20000000000 */
[----:B----4-:R-:W-:-:S07]  /*36d0*/  FFMA R29, R33, R19, R28 ;  /* 0x00000013211d7223 */ /* 0x010fce000000001c */
.L_x_71:
[C---:B------:R-:W-:Y:S02]  /*36e0*/  @!P2 LEA R18, R26.reuse, UR16, 0x2 ;  /* 0x000000101a12ac11 */ /* 0x040fe4000f8e10ff */
[----:B------:R-:W-:-:S04]  /*36f0*/  @!P2 LEA R26, R26, UR17, 0x2 ;  /* 0x000000111a1aac11 */ /* 0x000fc8000f8e10ff */
[----:B------:R-:W0:Y:S04]  /*3700*/  @!P2 LDS R18, [R18] ;  /* 0x000000001212a984 */ /* 0x000e280000000800 */
[----:B------:R-:W1:Y:S01]  /*3710*/  @!P2 LDS R26, [R26] ;  /* 0x000000001a1aa984 */ /* 0x000e620000000800 */
[----:B0-----:R-:W-:Y:S01]  /*3720*/  @!P2 FADD R31, R31, R18 ;  /* 0x000000121f1fa221 */ /* 0x001fe20000000000 */
[----:B-1----:R-:W-:-:S07]  /*3730*/  @!P2 FFMA R29, R18, R26, R29 ;  /* 0x0000001a121da223 */ /* 0x002fce000000001d */
.L_x_67:
        /* <DEDUP_REMOVED lines=14> */
[----:B------:R-:W-:-:S04]  /*3820*/  FADD R18, -R31, 1 ;  /* 0x3f8000001f127421 */ /* 0x000fc80000000100 */
[----:B------:R-:W-:Y:S01]  /*3830*/  FMUL R31, R18, R31 ;  /* 0x0000001f121f7220 */ /* 0x000fe20000400000 */
[----:B------:R-:W-:-:S03]  /*3840*/  FMUL R18, R29, R29 ;  /* 0x0000001d1d127220 */ /* 0x000fc60000400000 */
        /* <DEDUP_REMOVED lines=9> */
[----:B------:R-:W-:Y:S01]  /*38e0*/  IMAD.MOV.U32 R19, RZ, RZ, R31 ;  /* 0x000000ffff137224 */ /* 0x000fe200078e001f */
[----:B------:R-:W-:-:S07]  /*38f0*/  MOV R21, 0x3910 ;  /* 0x0000391000157802 */ /* 0x000fce0000000f00 */
[----:B------:R-:W-:Y:S05]  /*3900*/  CALL.REL.NOINC `($__internal_1_$__cuda_sm3x_div_rn_noftz_f32_slowpath) ;  /* 0x0000000400547944 */ /* 0x000fea0003c00000 */
[----:B------:R-:W-:-:S07]  /*3910*/  MOV R19, R20 ;  /* 0x0000001400137202 */ /* 0x000fce0000000f00 */
.L_x_73:
[----:B------:R-:W-:-:S07]  /*3920*/  IMAD.MOV.U32 R18, RZ, RZ, R19 ;  /* 0x000000ffff127224 */ /* 0x000fce00078e0013 */
.L_x_72:
[----:B------:R-:W-:-:S04]  /*3930*/  FSETP.GT.AND P1, PT, R18, R5, PT ;  /* 0x000000051200720b */ /* 0x000fc80003f24000 */
[----:B------:R-:W-:Y:S02]  /*3940*/  FSEL R5, R18, R5, P1 ;  /* 0x0000000512057208 */ /* 0x000fe40000800000 */
[----:B------:R-:W-:Y:S02]  /*3950*/  FSEL R6, R27, R6, P1 ;  /* 0x000000061b067208 */ /* 0x000fe40000800000 */
[----:B------:R-:W-:-:S07]  /*3960*/  FSEL R7, R12, R7, P1 ;  /* 0x000000070c077208 */ /* 0x000fce0000800000 */
.L_x_61:
[----:B------:R-:W-:Y:S01]  /*3970*/  VIADD R22, R22, 0x1 ;  /* 0x0000000116167836 */ /* 0x000fe20000000000 */
[----:B------:R-:W-:Y:S01]  /*3980*/  IADD3 R23, PT, PT, R23, 0x1, RZ ;  /* 0x0000000117177810 */ /* 0x000fe20007ffe0ff */
[----:B------:R-:W-:-:S03]  /*3990*/  VIADD R17, R17, 0x1 ;  /* 0x0000000111117836 */ /* 0x000fc60000000000 */
[----:B------:R-:W-:-:S13]  /*39a0*/  ISETP.NE.AND P1, PT, R22, R11, PT ;  /* 0x0000000b1600720c */ /* 0x000fda0003f25270 */
[----:B------:R-:W-:Y:S05]  /*39b0*/  @P1 BRA `(.L_x_74) ;  /* 0xfffffff000541947 */ /* 0x000fea000383ffff */
.L_x_59:
[----:B------:R-:W-:Y:S01]  /*39c0*/  VIADD R10, R10, 0x1 ;  /* 0x000000010a0a7836 */ /* 0x000fe20000000000 */
[----:B------:R-:W-:Y:S01]  /*39d0*/  IADD3 R9, PT, PT, R9, 0x1, RZ ;  /* 0x0000000109097810 */ /* 0x000fe20007ffe0ff */
[----:B------:R-:W-:Y:S06]  /*39e0*/  @P3 BRA `(.L_x_75) ;  /* 0xffffffe400543947 */ /* 0x000fec000383ffff */
.L_x_48:
[----:B----4-:R-:W0:Y:S08]  /*39f0*/  LDC.64 R8, c[0x0][0x3b0] ;  /* 0x0000ec00ff087b82 */ /* 0x010e300000000a00 */
[----:B------:R-:W1:Y:S08]  /*3a00*/  LDC.64 R10, c[0x0][0x3b8] ;  /* 0x0000ee00ff0a7b82 */ /* 0x000e700000000a00 */
[----:B------:R-:W4:Y:S01]  /*3a10*/  LDC.64 R12, c[0x0][0x3c0] ;  /* 0x0000f000ff0c7b82 */ /* 0x000f220000000a00 */
[----:B0-----:R-:W-:-:S05]  /*3a20*/  IMAD.WIDE.U32 R8, R2, 0x4, R8 ;  /* 0x0000000402087825 */ /* 0x001fca00078e0008 */
[----:B------:R0:W-:Y:S01]  /*3a30*/  STG.E desc[UR12][R8.64], R5 ;  /* 0x0000000508007986 */ /* 0x0001e2000c10190c */
[----:B-1----:R-:W-:-:S05]  /*3a40*/  IMAD.WIDE.U32 R10, R2, 0x4, R10 ;  /* 0x00000004020a7825 */ /* 0x002fca00078e000a */
[----:B------:R0:W-:Y:S01]  /*3a50*/  STG.E desc[UR12][R10.64], R6 ;  /* 0x000000060a007986 */ /* 0x0001e2000c10190c */
[----:B----4-:R-:W-:-:S05]  /*3a60*/  IMAD.WIDE.U32 R12, R2, 0x4, R12 ;  /* 0x00000004020c7825 */ /* 0x010fca00078e000c */
[----:B------:R0:W-:Y:S02]  /*3a70*/  STG.E desc[UR12][R12.64], R7 ;  /* 0x000000070c007986 */ /* 0x0001e4000c10190c */
.L_x_47:
[----:B------:R-:W-:Y:S05]  /*3a80*/  BSYNC.RECONVERGENT B0 ;  /* 0x0000000000007941 */ /* 0x000fea0003800200 */
.L_x_46:
[----:B--2---:R-:W2:Y:S01]  /*3a90*/  LDC R3, c[0x0][0x370] ;  /* 0x0000dc00ff037b82 */ /* 0x004ea20000000800 */
[----:B------:R-:W5:Y:S01]  /*3aa0*/  LDCU UR4, c[0x0][0x3a4] ;  /* 0x00007480ff0477ac */ /* 0x000f620008000800 */
[----:B--2---:R-:W-:-:S06]  /*3ab0*/  IMAD.IADD R2, R3, 0x1, R2 ;  /* 0x0000000103027824 */ /* 0x004fcc00078e0202 */
[----:B------:R-:W-:Y:S01]  /*3ac0*/  BAR.SYNC.DEFER_BLOCKING 0x0 ;  /* 0x0000000000007b1d */ /* 0x000fe20000010000 */
[----:B-----5:R-:W-:-:S13]  /*3ad0*/  ISETP.GE.U32.AND P1, PT, R2, UR4, PT ;  /* 0x0000000402007c0c */ /* 0x020fda000bf26070 */
[----:B------:R-:W-:Y:S05]  /*3ae0*/  @!P1 BRA `(.L_x_76) ;  /* 0xffffffc400949947 */ /* 0x000fea000383ffff */
[----:B------:R-:W-:Y:S05]  /*3af0*/  EXIT ;  /* 0x000000000000794d */ /* 0x000fea0003800000 */
        .weak           $__internal_0_$__cuda_sm20_rcp_rn_f32_slowpath
        .type           $__internal_0_$__cuda_sm20_rcp_rn_f32_slowpath,@function
        .size           $__internal_0_$__cuda_sm20_rcp_rn_f32_slowpath,($__internal_1_$__cuda_sm3x_div_rn_noftz_f32_slowpath - $__internal_0_$__cuda_sm20_rcp_rn_f32_slowpath)
$__internal_0_$__cuda_sm20_rcp_rn_f32_slowpath:
[----:B------:R-:W-:Y:S01]  /*3b00*/  IMAD.SHL.U32 R3, R18, 0x2, RZ ;  /* 0x0000000212037824 */ /* 0x000fe200078e00ff */
[----:B------:R-:W-:Y:S04]  /*3b10*/  BSSY.RECONVERGENT B2, `(.L_x_77) ;  /* 0x0000031000027945 */ /* 0x000fe80003800200 */
[----:B------:R-:W-:Y:S02]  /*3b20*/  SHF.R.U32.HI R19, RZ, 0x18, R3 ;  /* 0x00000018ff137819 */ /* 0x000fe40000011603 */
[----:B------:R-:W-:Y:S02]  /*3b30*/  MOV R3, R18 ;  /* 0x0000001200037202 */ /* 0x000fe40000000f00 */
[----:B------:R-:W-:-:S13]  /*3b40*/  ISETP.NE.U32.AND P1, PT, R19, RZ, PT ;  /* 0x000000ff1300720c */ /* 0x000fda0003f25070 */
[----:B------:R-:W-:Y:S05]  /*3b50*/  @P1 BRA `(.L_x_78) ;  /* 0x0000000000281947 */ /* 0x000fea0003800000 */
[----:B------:R-:W-:-:S05]  /*3b60*/  IMAD.SHL.U32 R4, R3, 0x2, RZ ;  /* 0x0000000203047824 */ /* 0x000fca00078e00ff */
[----:B------:R-:W-:-:S13]  /*3b70*/  ISETP.NE.AND P1, PT, R4, RZ, PT ;  /* 0x000000ff0400720c */ /* 0x000fda0003f25270 */
[----:B------:R-:W-:Y:S01]  /*3b80*/  @P1 FFMA R16, R3, 1.84467440737095516160e+19, RZ ;  /* 0x5f80000003101823 */ /* 0x000fe200000000ff */
[----:B------:R-:W-:Y:S08]  /*3b90*/  @!P1 MUFU.RCP R15, R3 ;  /* 0x00000003000f9308 */ /* 0x000ff00000001000 */
[----:B------:R-:W0:Y:S02]  /*3ba0*/  @P1 MUFU.RCP R17, R16 ;  /* 0x0000001000111308 */ /* 0x000e240000001000 */
[----:B0-----:R-:W-:-:S04]  /*3bb0*/  @P1 FFMA R4, R16, R17, -1 ;  /* 0xbf80000010041423 */ /* 0x001fc80000000011 */
[----:B------:R-:W-:-:S04]  /*3bc0*/  @P1 FADD.FTZ R4, -R4, -RZ ;  /* 0x800000ff04041221 */ /* 0x000fc80000010100 */
[----:B------:R-:W-:-:S04]  /*3bd0*/  @P1 FFMA R4, R17, R4, R17 ;  /* 0x0000000411041223 */ /* 0x000fc80000000011 */
[----:B------:R-:W-:Y:S01]  /*3be0*/  @P1 FFMA R15, R4, 1.84467440737095516160e+19, RZ ;  /* 0x5f800000040f1823 */ /* 0x000fe200000000ff */
[----:B------:R-:W-:Y:S06]  /*3bf0*/  BRA `(.L_x_79) ;  /* 0x0000000000887947 */ /* 0x000fec0003800000 */
.L_x_78:
[----:B------:R-:W-:-:S05]  /*3c00*/  VIADD R21, R19, 0xffffff03 ;  /* 0xffffff0313157836 */ /* 0x000fca0000000000 */
[----:B------:R-:W-:-:S13]  /*3c10*/  ISETP.GT.U32.AND P1, PT, R21, 0x1, PT ;  /* 0x000000011500780c */ /* 0x000fda0003f24070 */
[----:B------:R-:W-:Y:S05]  /*3c20*/  @P1 BRA `(.L_x_80) ;  /* 0x0000000000781947 */ /* 0x000fea0003800000 */
[----:B------:R-:W-:Y:S01]  /*3c30*/  LOP3.LUT R4, R3, 0x7fffff, RZ, 0xc0, !PT ;  /* 0x007fffff03047812 */ /* 0x000fe200078ec0ff */
[----:B------:R-:W-:-:S03]  /*3c40*/  HFMA2 R18, -RZ, RZ, 0, 1.78813934326171875e-07 ;  /* 0x00000003ff127431 */ /* 0x000fc600000001ff */
[----:B------:R-:W-:-:S04]  /*3c50*/  LOP3.LUT R4, R4, 0x3f800000, RZ, 0xfc, !PT ;  /* 0x3f80000004047812 */ /* 0x000fc800078efcff */
[----:B------:R-:W0:Y:S01]  /*3c60*/  MUFU.RCP R15, R4 ;  /* 0x00000004000f7308 */ /* 0x000e220000001000 */
[----:B------:R-:W-:Y:S01]  /*3c70*/  SHF.L.U32 R18, R18, R21, RZ ;  /* 0x0000001512127219 */ /* 0x000fe200000006ff */
[----:B0-----:R-:W-:-:S04]  /*3c80*/  FFMA R16, R4, R15, -1 ;  /* 0xbf80000004107423 */ /* 0x001fc8000000000f */
[----:B------:R-:W-:-:S04]  /*3c90*/  FADD.FTZ R16, -R16, -RZ ;  /* 0x800000ff10107221 */ /* 0x000fc80000010100 */
[CCC-:B------:R-:W-:Y:S01]  /*3ca0*/  FFMA.RM R17, R15.reuse, R16.reuse, R15.reuse ;  /* 0x000000100f117223 */ /* 0x1c0fe2000000400f */
[----:B------:R-:W-:-:S04]  /*3cb0*/  FFMA.RP R16, R15, R16, R15 ;  /* 0x000000100f107223 */ /* 0x000fc8000000800f */
[C---:B------:R-:W-:Y:S02]  /*3cc0*/  LOP3.LUT R15, R17.reuse, 0x7fffff, RZ, 0xc0, !PT ;  /* 0x007fffff110f7812 */ /* 0x040fe400078ec0ff */
[----:B------:R-:W-:Y:S02]  /*3cd0*/  FSETP.NEU.FTZ.AND P1, PT, R17, R16, PT ;  /* 0x000000101100720b */ /* 0x000fe40003f3d000 */
[----:B------:R-:W-:Y:S02]  /*3ce0*/  LOP3.LUT R15, R15, 0x800000, RZ, 0xfc, !PT ;  /* 0x008000000f0f7812 */ /* 0x000fe400078efcff */
[----:B------:R-:W-:Y:S02]  /*3cf0*/  SEL R16, RZ, 0xffffffff, !P1 ;  /* 0xffffffffff107807 */ /* 0x000fe40004800000 */
[----:B------:R-:W-:-:S03]  /*3d00*/  LOP3.LUT R18, R18, R15, RZ, 0xc0, !PT ;  /* 0x0000000f12127212 */ /* 0x000fc600078ec0ff */
[----:B------:R-:W-:Y:S01]  /*3d10*/  IMAD.MOV R16, RZ, RZ, -R16 ;  /* 0x000000ffff107224 */ /* 0x000fe200078e0a10 */
[----:B------:R-:W-:-:S04]  /*3d20*/  SHF.R.U32.HI R18, RZ, R21, R18 ;  /* 0x00000015ff127219 */ /* 0x000fc80000011612 */
[----:B------:R-:W-:Y:S02]  /*3d30*/  LOP3.LUT P2, RZ, R16, R21, R15, 0xf8, !PT ;  /* 0x0000001510ff7212 */ /* 0x000fe4000784f80f */
[C---:B------:R-:W-:Y:S02]  /*3d40*/  LOP3.LUT P1, RZ, R18.reuse, 0x1, RZ, 0xc0, !PT ;  /* 0x0000000112ff7812 */ /* 0x040fe4000782c0ff */
[----:B------:R-:W-:-:S04]  /*3d50*/  LOP3.LUT P3, RZ, R18, 0x2, RZ, 0xc0, !PT ;  /* 0x0000000212ff7812 */ /* 0x000fc8000786c0ff */
[----:B------:R-:W-:Y:S02]  /*3d60*/  PLOP3.LUT P1, PT, P1, P2, P3, 0xe0, 0x0 ;  /* 0x000000000000781c */ /* 0x000fe40000f25c30 */
[----:B------:R-:W-:Y:S02]  /*3d70*/  LOP3.LUT P2, RZ, R3, 0x7fffff, RZ, 0xc0, !PT ;  /* 0x007fffff03ff7812 */ /* 0x000fe4000784c0ff */
[----:B------:R-:W-:-:S05]  /*3d80*/  SEL R4, RZ, 0x1, !P1 ;  /* 0x00000001ff047807 */ /* 0x000fca0004800000 */
[----:B------:R-:W-:-:S05]  /*3d90*/  IMAD.MOV R4, RZ, RZ, -R4 ;  /* 0x000000ffff047224 */ /* 0x000fca00078e0a04 */
[----:B------:R-:W-:Y:S02]  /*3da0*/  ISETP.GE.AND P1, PT, R4, RZ, PT ;  /* 0x000000ff0400720c */ /* 0x000fe40003f26270 */
[----:B------:R-:W-:-:S04]  /*3db0*/  IADD3 R4, PT, PT, R19, -0xfc, RZ ;  /* 0xffffff0413047810 */ /* 0x000fc80007ffe0ff */
[----:B------:R-:W-:-:S07]  /*3dc0*/  SHF.R.U32.HI R4, RZ, R4, R15 ;  /* 0x00000004ff047219 */ /* 0x000fce000001160f */
[----:B------:R-:W-:-:S04]  /*3dd0*/  @!P1 VIADD R4, R4, 0x1 ;  /* 0x0000000104049836 */ /* 0x000fc80000000000 */
[----:B------:R-:W-:-:S05]  /*3de0*/  @!P2 IMAD.SHL.U32 R4, R4, 0x2, RZ ;  /* 0x000000020404a824 */ /* 0x000fca00078e00ff */
[----:B------:R-:W-:Y:S01]  /*3df0*/  LOP3.LUT R15, R4, 0x80000000, R3, 0xf8, !PT ;  /* 0x80000000040f7812 */ /* 0x000fe200078ef803 */
[----:B------:R-:W-:Y:S06]  /*3e00*/  BRA `(.L_x_79) ;  /* 0x0000000000047947 */ /* 0x000fec0003800000 */
.L_x_80:
[----:B------:R0:W1:Y:S02]  /*3e10*/  MUFU.RCP R15, R3 ;  /* 0x00000003000f7308 */ /* 0x0000640000001000 */
.L_x_79:
[----:B------:R-:W-:Y:S05]  /*3e20*/  BSYNC.RECONVERGENT B2 ;  /* 0x0000000000027941 */ /* 0x000fea0003800200 */
.L_x_77:
[----:B01----:R-:W-:Y:S01]  /*3e30*/  MOV R3, R15 ;  /* 0x0000000f00037202 */ /* 0x003fe20000000f00 */
[----:B------:R-:W-:-:S04]  /*3e40*/  IMAD.MOV.U32 R15, RZ, RZ, 0x0 ;  /* 0x00000000ff0f7424 */ /* 0x000fc800078e00ff */
[----:B------:R-:W-:Y:S05]  /*3e50*/  RET.REL.NODEC R14 `(_Z24sparse_bls_kernel_simplePKfS0_S0_S0_jjjPfS1_S1_) ;  /* 0xffffffc00e687950 */ /* 0x000fea0003c3ffff */
        .weak           $__internal_1_$__cuda_sm3x_div_rn_noftz_f32_slowpath
        .type           $__internal_1_$__cuda_sm3x_div_rn_noftz_f32_slowpath,@function
        .size           $__internal_1_$__cuda_sm3x_div_rn_noftz_f32_slowpath,(.L_x_94 - $__internal_1_$__cuda_sm3x_div_rn_noftz_f32_slowpath)
$__internal_1_$__cuda_sm3x_div_rn_noftz_f32_slowpath:
[----:B------:R-:W-:Y:S01]  /*3e60*/  SHF.R.U32.HI R20, RZ, 0x17, R19 ;  /* 0x00000017ff147819 */ /* 0x000fe20000011613 */
[----:B------:R-:W-:Y:S01]  /*3e70*/  BSSY.RECONVERGENT B2, `(.L_x_81) ;  /* 0x0000062000027945 */ /* 0x000fe20003800200 */
[----:B------:R-:W-:Y:S02]  /*3e80*/  SHF.R.U32.HI R29, RZ, 0x17, R18 ;  /* 0x00000017ff1d7819 */ /* 0x000fe40000011612 */
[----:B------:R-:W-:Y:S02]  /*3e90*/  LOP3.LUT R20, R20, 0xff, RZ, 0xc0, !PT ;  /* 0x000000ff14147812 */ /* 0x000fe400078ec0ff */
[----:B------:R-:W-:-:S03]  /*3ea0*/  LOP3.LUT R29, R29, 0xff, RZ, 0xc0, !PT ;  /* 0x000000ff1d1d7812 */ /* 0x000fc600078ec0ff */
[----:B------:R-:W-:Y:S01]  /*3eb0*/  VIADD R30, R20, 0xffffffff ;  /* 0xffffffff141e7836 */ /* 0x000fe20000000000 */
[----:B------:R-:W-:-:S04]  /*3ec0*/  IADD3 R28, PT, PT, R29, -0x1, RZ ;  /* 0xffffffff1d1c7810 */ /* 0x000fc80007ffe0ff */
[----:B------:R-:W-:-:S04]  /*3ed0*/  ISETP.GT.U32.AND P1, PT, R30, 0xfd, PT ;  /* 0x000000fd1e00780c */ /* 0x000fc80003f24070 */
[----:B------:R-:W-:-:S13]  /*3ee0*/  ISETP.GT.U32.OR P1, PT, R28, 0xfd, P1 ;  /* 0x000000fd1c00780c */ /* 0x000fda0000f24470 */
[----:B------:R-:W-:Y:S01]  /*3ef0*/  @!P1 IMAD.MOV.U32 R26, RZ, RZ, RZ ;  /* 0x000000ffff1a9224 */ /* 0x000fe200078e00ff */
[----:B------:R-:W-:Y:S06]  /*3f00*/  @!P1 BRA `(.L_x_82) ;  /* 0x00000000005c9947 */ /* 0x000fec0003800000 */
[----:B------:R-:W-:Y:S02]  /*3f10*/  FSETP.GTU.FTZ.AND P1, PT, |R18|, +INF , PT ;  /* 0x7f8000001200780b */ /* 0x000fe40003f3c200 */
[----:B------:R-:W-:-:S04]  /*3f20*/  FSETP.GTU.FTZ.AND P2, PT, |R19|, +INF , PT ;  /* 0x7f8000001300780b */ /* 0x000fc80003f5c200 */
[----:B------:R-:W-:-:S13]  /*3f30*/  PLOP3.LUT P1, PT, P1, P2, PT, 0xf8, 0x8f ;  /* 0x00000000008f781c */ /* 0x000fda0000f25f70 */
[----:B------:R-:W-:Y:S05]  /*3f40*/  @P1 BRA `(.L_x_83) ;  /* 0x00000004004c1947 */ /* 0x000fea0003800000 */
[----:B------:R-:W-:-:S13]  /*3f50*/  LOP3.LUT P1, RZ, R19, 0x7fffffff, R18, 0xc8, !PT ;  /* 0x7fffffff13ff7812 */ /* 0x000fda000782c812 */
[----:B------:R-:W-:Y:S05]  /*3f60*/  @!P1 BRA `(.L_x_84) ;  /* 0x00000004003c9947 */ /* 0x000fea0003800000 */
[C---:B------:R-:W-:Y:S02]  /*3f70*/  FSETP.NEU.FTZ.AND P4, PT, |R18|.reuse, +INF , PT ;  /* 0x7f8000001200780b */ /* 0x040fe40003f9d200 */
[----:B------:R-:W-:Y:S02]  /*3f80*/  FSETP.NEU.FTZ.AND P2, PT, |R19|, +INF , PT ;  /* 0x7f8000001300780b */ /* 0x000fe40003f5d200 */
[----:B------:R-:W-:-:S11]  /*3f90*/  FSETP.NEU.FTZ.AND P1, PT, |R18|, +INF , PT ;  /* 0x7f8000001200780b */ /* 0x000fd60003f3d200 */
[----:B------:R-:W-:Y:S05]  /*3fa0*/  @!P2 BRA !P4, `(.L_x_84) ;  /* 0x00000004002ca947 */ /* 0x000fea0006000000 */
[----:B------:R-:W-:-:S04]  /*3fb0*/  LOP3.LUT P4, RZ, R18, 0x7fffffff, RZ, 0xc0, !PT ;  /* 0x7fffffff12ff7812 */ /* 0x000fc8000788c0ff */
[----:B------:R-:W-:-:S13]  /*3fc0*/  PLOP3.LUT P2, PT, P2, P4, PT, 0x2f, 0xf2 ;  /* 0x0000000000f2781c */ /* 0x000fda0001748577 */
[----:B------:R-:W-:Y:S05]  /*3fd0*/  @P2 BRA `(.L_x_85) ;  /* 0x0000000400182947 */ /* 0x000fea0003800000 */
[----:B------:R-:W-:-:S04]  /*3fe0*/  LOP3.LUT P2, RZ, R19, 0x7fffffff, RZ, 0xc0, !PT ;  /* 0x7fffffff13ff7812 */ /* 0x000fc8000784c0ff */
[----:B------:R-:W-:-:S13]  /*3ff0*/  PLOP3.LUT P1, PT, P1, P2, PT, 0x2f, 0xf2 ;  /* 0x0000000000f2781c */ /* 0x000fda0000f24577 */
[----:B------:R-:W-:Y:S05]  /*4000*/  @P1 BRA `(.L_x_86) ;  /* 0x0000000400001947 */ /* 0x000fea0003800000 */
[----:B------:R-:W-:Y:S02]  /*4010*/  ISETP.GE.AND P1, PT, R28, RZ, PT ;  /* 0x000000ff1c00720c */ /* 0x000fe40003f26270 */
[----:B------:R-:W-:-:S11]  /*4020*/  ISETP.GE.AND P2, PT, R30, RZ, PT ;  /* 0x000000ff1e00720c */ /* 0x000fd60003f46270 */
[----:B------:R-:W-:Y:S01]  /*4030*/  @P1 IMAD.MOV.U32 R26, RZ, RZ, RZ ;  /* 0x000000ffff1a1224 */ /* 0x000fe200078e00ff */
[----:B------:R-:W-:Y:S01]  /*4040*/  @!P1 MOV R26, 0xffffffc0 ;  /* 0xffffffc0001a9802 */ /* 0x000fe20000000f00 */
[----:B------:R-:W-:Y:S01]  /*4050*/  @!P1 FFMA R18, R18, 1.84467440737095516160e+19, RZ ;  /* 0x5f80000012129823 */ /* 0x000fe200000000ff */
[----:B------:R-:W-:-:S03]  /*4060*/  @!P2 FFMA R19, R19, 1.84467440737095516160e+19, RZ ;  /* 0x5f8000001313a823 */ /* 0x000fc600000000ff */
[----:B------:R-:W-:-:S07]  /*4070*/  @!P2 VIADD R26, R26, 0x40 ;  /* 0x000000401a1aa836 */ /* 0x000fce0000000000 */
.L_x_82:
[----:B------:R-:W-:Y:S01]  /*4080*/  LEA R28, R20, 0xc0800000, 0x17 ;  /* 0xc0800000141c7811 */ /* 0x000fe200078eb8ff */
[----:B------:R-:W-:Y:S01]  /*4090*/  BSSY.RECONVERGENT B3, `(.L_x_87) ;  /* 0x0000036000037945 */ /* 0x000fe20003800200 */
[----:B------:R-:W-:-:S03]  /*40a0*/  IADD3 R29, PT, PT, R29, -0x7f, RZ ;  /* 0xffffff811d1d7810 */ /* 0x000fc60007ffe0ff */
[----:B------:R-:W-:Y:S02]  /*40b0*/  IMAD.IADD R30, R19, 0x1, -R28 ;  /* 0x00000001131e7824 */ /* 0x000fe400078e0a1c */
[C---:B------:R-:W-:Y:S01]  /*40c0*/  IMAD R18, R29.reuse, -0x800000, R18 ;  /* 0xff8000001d127824 */ /* 0x040fe200078e0212 */
[----:B------:R-:W-:Y:S01]  /*40d0*/  IADD3 R29, PT, PT, R29, 0x7f, -R20 ;  /* 0x0000007f1d1d7810 */ /* 0x000fe20007ffe814 */
[----:B------:R-:W0:Y:S01]  /*40e0*/  MUFU.RCP R28, R30 ;  /* 0x0000001e001c7308 */ /* 0x000e220000001000 */
[----:B------:R-:W-:-:S03]  /*40f0*/  FADD.FTZ R31, -R30, -RZ ;  /* 0x800000ff1e1f7221 */ /* 0x000fc60000010100 */
[----:B------:R-:W-:Y:S02]  /*4100*/  IMAD.IADD R29, R29, 0x1, R26 ;  /* 0x000000011d1d7824 */ /* 0x000fe400078e021a */
[----:B0-----:R-:W-:-:S04]  /*4110*/  FFMA R19, R28, R31, 1 ;  /* 0x3f8000001c137423 */ /* 0x001fc8000000001f */
[----:B------:R-:W-:-:S04]  /*4120*/  FFMA R19, R28, R19, R28 ;  /* 0x000000131c137223 */ /* 0x000fc8000000001c */
[----:B------:R-:W-:-:S04]  /*4130*/  FFMA R28, R18, R19, RZ ;  /* 0x00000013121c7223 */ /* 0x000fc800000000ff */
[----:B------:R-:W-:-:S04]  /*4140*/  FFMA R32, R31, R28, R18 ;  /* 0x0000001c1f207223 */ /* 0x000fc80000000012 */
[----:B------:R-:W-:-:S04]  /*4150*/  FFMA R28, R19, R32, R28 ;  /* 0x00000020131c7223 */ /* 0x000fc8000000001c */
[----:B------:R-:W-:-:S04]  /*4160*/  FFMA R31, R31, R28, R18 ;  /* 0x0000001c1f1f7223 */ /* 0x000fc80000000012 */
[----:B------:R-:W-:-:S05]  /*4170*/  FFMA R18, R19, R31, R28 ;  /* 0x0000001f13127223 */ /* 0x000fca000000001c */
[----:B------:R-:W-:-:S04]  /*4180*/  SHF.R.U32.HI R20, RZ, 0x17, R18 ;  /* 0x00000017ff147819 */ /* 0x000fc80000011612 */
[----:B------:R-:W-:-:S05]  /*4190*/  LOP3.LUT R20, R20, 0xff, RZ, 0xc0, !PT ;  /* 0x000000ff14147812 */ /* 0x000fca00078ec0ff */
[----:B------:R-:W-:-:S05]  /*41a0*/  IMAD.IADD R20, R20, 0x1, R29 ;  /* 0x0000000114147824 */ /* 0x000fca00078e021d */
[----:B------:R-:W-:-:S04]  /*41b0*/  IADD3 R26, PT, PT, R20, -0x1, RZ ;  /* 0xffffffff141a7810 */ /* 0x000fc80007ffe0ff */
[----:B------:R-:W-:-:S13]  /*41c0*/  ISETP.GE.U32.AND P1, PT, R26, 0xfe, PT ;  /* 0x000000fe1a00780c */ /* 0x000fda0003f26070 */
[----:B------:R-:W-:Y:S05]  /*41d0*/  @!P1 BRA `(.L_x_88) ;  /* 0x0000000000809947 */ /* 0x000fea0003800000 */
[----:B------:R-:W-:-:S13]  /*41e0*/  ISETP.GT.AND P1, PT, R20, 0xfe, PT ;  /* 0x000000fe1400780c */ /* 0x000fda0003f24270 */
[----:B------:R-:W-:Y:S05]  /*41f0*/  @P1 BRA `(.L_x_89) ;  /* 0x00000000006c1947 */ /* 0x000fea0003800000 */
[----:B------:R-:W-:-:S13]  /*4200*/  ISETP.GE.AND P1, PT, R20, 0x1, PT ;  /* 0x000000011400780c */ /* 0x000fda0003f26270 */
[----:B------:R-:W-:Y:S05]  /*4210*/  @P1 BRA `(.L_x_90) ;  /* 0x0000000000741947 */ /* 0x000fea0003800000 */
[----:B------:R-:W-:Y:S02]  /*4220*/  ISETP.GE.AND P1, PT, R20, -0x18, PT ;  /* 0xffffffe81400780c */ /* 0x000fe40003f26270 */
[----:B------:R-:W-:-:S11]  /*4230*/  LOP3.LUT R18, R18, 0x80000000, RZ, 0xc0, !PT ;  /* 0x8000000012127812 */ /* 0x000fd600078ec0ff */
[----:B------:R-:W-:Y:S05]  /*4240*/  @!P1 BRA `(.L_x_90) ;  /* 0x0000000000689947 */ /* 0x000fea0003800000 */
[CCC-:B------:R-:W-:Y:S01]  /*4250*/  FFMA.RZ R29, R19.reuse, R31.reuse, R28.reuse ;  /* 0x0000001f131d7223 */ /* 0x1c0fe2000000c01c */
[CCC-:B------:R-:W-:Y:S01]  /*4260*/  FFMA.RP R26, R19.reuse, R31.reuse, R28.reuse ;  /* 0x0000001f131a7223 */ /* 0x1c0fe2000000801c */
[----:B------:R-:W-:Y:S01]  /*4270*/  FFMA.RM R19, R19, R31, R28 ;  /* 0x0000001f13137223 */ /* 0x000fe2000000401c */
[C---:B------:R-:W-:Y:S01]  /*4280*/  VIADD R28, R20.reuse, 0x20 ;  /* 0x00000020141c7836 */ /* 0x040fe20000000000 */
[C---:B------:R-:W-:Y:S02]  /*4290*/  ISETP.NE.AND P4, PT, R20.reuse, RZ, PT ;  /* 0x000000ff1400720c */ /* 0x040fe40003f85270 */
[----:B------:R-:W-:Y:S02]  /*42a0*/  LOP3.LUT R29, R29, 0x7fffff, RZ, 0xc0, !PT ;  /* 0x007fffff1d1d7812 */ /* 0x000fe400078ec0ff */
[----:B------:R-:W-:Y:S01]  /*42b0*/  ISETP.NE.AND P2, PT, R20, RZ, PT ;  /* 0x000000ff1400720c */ /* 0x000fe20003f45270 */
[----:B------:R-:W-:Y:S01]  /*42c0*/  IMAD.MOV R20, RZ, RZ, -R20 ;  /* 0x000000ffff147224 */ /* 0x000fe200078e0a14 */
[----:B------:R-:W-:-:S02]  /*42d0*/  LOP3.LUT R29, R29, 0x800000, RZ, 0xfc, !PT ;  /* 0x008000001d1d7812 */ /* 0x000fc400078efcff */
[----:B------:R-:W-:Y:S02]  /*42e0*/  FSETP.NEU.FTZ.AND P1, PT, R26, R19, PT ;  /* 0x000000131a00720b */ /* 0x000fe40003f3d000 */
[----:B------:R-:W-:Y:S02]  /*42f0*/  SHF.L.U32 R28, R29, R28, RZ ;  /* 0x0000001c1d1c7219 */ /* 0x000fe400000006ff */
[----:B------:R-:W-:Y:S02]  /*4300*/  SEL R20, R20, RZ, P4 ;  /* 0x000000ff14147207 */ /* 0x000fe40002000000 */
[----:B------:R-:W-:Y:S02]  /*4310*/  ISETP.NE.AND P2, PT, R28, RZ, P2 ;  /* 0x000000ff1c00720c */ /* 0x000fe40001745270 */
[----:B------:R-:W-:Y:S02]  /*4320*/  SHF.R.U32.HI R20, RZ, R20, R29 ;  /* 0x00000014ff147219 */ /* 0x000fe4000001161d */
[----:B------:R-:W-:-:S02]  /*4330*/  PLOP3.LUT P1, PT, P1, P2, PT, 0xf8, 0x8f ;  /* 0x00000000008f781c */ /* 0x000fc40000f25f70 */
[----:B------:R-:W-:Y:S02]  /*4340*/  SHF.R.U32.HI R26, RZ, 0x1, R20 ;  /* 0x00000001ff1a7819 */ /* 0x000fe40000011614 */
[----:B------:R-:W-:-:S04]  /*4350*/  SEL R19, RZ, 0x1, !P1 ;  /* 0x00000001ff137807 */ /* 0x000fc80004800000 */
[----:B------:R-:W-:-:S04]  /*4360*/  LOP3.LUT R19, R19, 0x1, R26, 0xf8, !PT ;  /* 0x0000000113137812 */ /* 0x000fc800078ef81a */
[----:B------:R-:W-:-:S04]  /*4370*/  LOP3.LUT R19, R19, R20, RZ, 0xc0, !PT ;  /* 0x0000001413137212 */ /* 0x000fc800078ec0ff */
[----:B------:R-:W-:-:S04]  /*4380*/  IADD3 R19, PT, PT, R26, R19, RZ ;  /* 0x000000131a137210 */ /* 0x000fc80007ffe0ff */
[----:B------:R-:W-:Y:S01]  /*4390*/  LOP3.LUT R18, R19, R18, RZ, 0xfc, !PT ;  /* 0x0000001213127212 */ /* 0x000fe200078efcff */
[----:B------:R-:W-:Y:S06]  /*43a0*/  BRA `(.L_x_90) ;  /* 0x0000000000107947 */ /* 0x000fec0003800000 */
.L_x_89:
[----:B------:R-:W-:-:S04]  /*43b0*/  LOP3.LUT R18, R18, 0x80000000, RZ, 0xc0, !PT ;  /* 0x8000000012127812 */ /* 0x000fc800078ec0ff */
[----:B------:R-:W-:Y:S01]  /*43c0*/  LOP3.LUT R18, R18, 0x7f800000, RZ, 0xfc, !PT ;  /* 0x7f80000012127812 */ /* 0x000fe200078efcff */
[----:B------:R-:W-:Y:S06]  /*43d0*/  BRA `(.L_x_90) ;  /* 0x0000000000047947 */ /* 0x000fec0003800000 */
.L_x_88:
[----:B------:R-:W-:-:S07]  /*43e0*/  IMAD R18, R29, 0x800000, R18 ;  /* 0x008000001d127824 */ /* 0x000fce00078e0212 */
.L_x_90:
[----:B------:R-:W-:Y:S05]  /*43f0*/  BSYNC.RECONVERGENT B3 ;  /* 0x0000000000037941 */ /* 0x000fea0003800200 */
.L_x_87:
[----:B------:R-:W-:Y:S05]  /*4400*/  BRA `(.L_x_91) ;  /* 0x0000000000207947 */ /* 0x000fea0003800000 */
.L_x_86:
[----:B------:R-:W-:-:S04]  /*4410*/  LOP3.LUT R18, R19, 0x80000000, R18, 0x48, !PT ;  /* 0x8000000013127812 */ /* 0x000fc800078e4812 */
[----:B------:R-:W-:Y:S01]  /*4420*/  LOP3.LUT R18, R18, 0x7f800000, RZ, 0xfc, !PT ;  /* 0x7f80000012127812 */ /* 0x000fe200078efcff */
[----:B------:R-:W-:Y:S06]  /*4430*/  BRA `(.L_x_91) ;  /* 0x0000000000147947 */ /* 0x000fec0003800000 */
.L_x_85:
[----:B------:R-:W-:Y:S01]  /*4440*/  LOP3.LUT R18, R19, 0x80000000, R18, 0x48, !PT ;  /* 0x8000000013127812 */ /* 0x000fe200078e4812 */
[----:B------:R-:W-:Y:S06]  /*4450*/  BRA `(.L_x_91) ;  /* 0x00000000000c7947 */ /* 0x000fec0003800000 */
.L_x_84:
[----:B------:R-:W0:Y:S01]  /*4460*/  MUFU.RSQ R18, -QNAN ;  /* 0xffc0000000127908 */ /* 0x000e220000001400 */
[----:B------:R-:W-:Y:S05]  /*4470*/  BRA `(.L_x_91) ;  /* 0x0000000000047947 */ /* 0x000fea0003800000 */
.L_x_83:
[----:B------:R-:W-:-:S07]  /*4480*/  FADD.FTZ R18, R18, R19 ;  /* 0x0000001312127221 */ /* 0x000fce0000010000 */
.L_x_91:
[----:B------:R-:W-:Y:S05]  /*4490*/  BSYNC.RECONVERGENT B2 ;  /* 0x0000000000027941 */ /* 0x000fea0003800200 */
.L_x_81:
[----:B0-----:R-:W-:Y:S01]  /*44a0*/  IMAD.MOV.U32 R20, RZ, RZ, R18 ;  /* 0x000000ffff147224 */ /* 0x001fe200078e0012 */
[----:B------:R-:W-:Y:S01]  /*44b0*/  MOV R18, R21 ;  /* 0x0000001500127202 */ /* 0x000fe20000000f00 */
[----:B------:R-:W-:-:S04]  /*44c0*/  IMAD.MOV.U32 R19, RZ, RZ, 0x0 ;  /* 0x00000000ff137424 */ /* 0x000fc800078e00ff */
[----:B------:R-:W-:Y:S05]  /*44d0*/  RET.REL.NODEC R18 `(_Z24sparse_bls_kernel_simplePKfS0_S0_S0_jjjPfS1_S1_) ;  /* 0xffffffb812c87950 */ /* 0x000fea0003c3ffff */
.L_x_92:
[----:B------:R-:W-:-:S00]  /*44e0*/  BRA `(.L_x_92) ;  /* 0xfffffffc00fc7947 */ /* 0x000fc0000383ffff */
[----:B------:R-:W-:-:S00]  /*44f0*/  NOP ;  /* 0x0000000000007918 */ /* 0x000fc00000000000 */
        /* <DEDUP_REMOVED lines=8> */
.L_x_94:


//--------------------- .nv.shared._Z24sparse_bls_kernel_simplePKfS0_S0_S0_jjjPfS1_S1_ --------------------------
	.section	.nv.shared._Z24sparse_bls_kernel_simplePKfS0_S0_S0_jjjPfS1_S1_,"aw",@nobits
	.sectionflags	@""
	.align	16
	.zero		1024


//--------------------- .nv.shared.reserved.0     --------------------------
	.section	.nv.shared.reserved.0,"aw",@nobits
	.weak		__nv_reservedSMEM_offset_0_alias
	.size		__nv_reservedSMEM_offset_0_alias, 0, 64
	.other		__nv_reservedSMEM_offset_0_alias,@"STO_CUDA_RESERVED_SHARED STV_DEFAULT"
__nv_reservedSMEM_offset_0_alias:
	.zero		0
	.zero		64


//--------------------- .nv.constant0._Z24sparse_bls_kernel_simplePKfS0_S0_S0_jjjPfS1_S1_ --------------------------
	.section	.nv.constant0._Z24sparse_bls_kernel_simplePKfS0_S0_S0_jjjPfS1_S1_,"a",@progbits
	.sectionflags	@""
	.align	4
.nv.constant0._Z24sparse_bls_kernel_simplePKfS0_S0_S0_jjjPfS1_S1_:
	.zero		968


//--------------------- SYMBOLS --------------------------

	.type		.nv.reservedSmem.offset0,@object
	.size		.nv.reservedSmem.offset0,0x4
	.type		.nv.reservedSmem.cap,@object
	.size		.nv.reservedSmem.cap,0x4
